//
// Generated by NVIDIA NVVM Compiler
//
// Compiler Build ID: CL-36424714
// Cuda compilation tools, release 13.0, V13.0.88
// Based on NVVM 20.0.0
//

.version 9.0
.target sm_100
.address_size 64

	// .globl	_Z9kdeKernelPfS_S_Piiiffffi
// _ZZ9kdeKernelPfS_S_PiiiffffiE2sX has been demoted
// _ZZ9kdeKernelPfS_S_PiiiffffiE2sY has been demoted

.visible .entry _Z9kdeKernelPfS_S_Piiiffffi(
	.param .u64 .ptr .align 1 _Z9kdeKernelPfS_S_Piiiffffi_param_0,
	.param .u64 .ptr .align 1 _Z9kdeKernelPfS_S_Piiiffffi_param_1,
	.param .u64 .ptr .align 1 _Z9kdeKernelPfS_S_Piiiffffi_param_2,
	.param .u64 .ptr .align 1 _Z9kdeKernelPfS_S_Piiiffffi_param_3,
	.param .u32 _Z9kdeKernelPfS_S_Piiiffffi_param_4,
	.param .u32 _Z9kdeKernelPfS_S_Piiiffffi_param_5,
	.param .f32 _Z9kdeKernelPfS_S_Piiiffffi_param_6,
	.param .f32 _Z9kdeKernelPfS_S_Piiiffffi_param_7,
	.param .f32 _Z9kdeKernelPfS_S_Piiiffffi_param_8,
	.param .f32 _Z9kdeKernelPfS_S_Piiiffffi_param_9,
	.param .u32 _Z9kdeKernelPfS_S_Piiiffffi_param_10
)
{
	.reg .pred 	%p<27>;
	.reg .b32 	%r<88>;
	.reg .b32 	%f<114>;
	.reg .b64 	%rd<20>;
	.reg .b64 	%fd<20>;
	// demoted variable
	.shared .align 4 .b8 _ZZ9kdeKernelPfS_S_PiiiffffiE2sX[1024];
	// demoted variable
	.shared .align 4 .b8 _ZZ9kdeKernelPfS_S_PiiiffffiE2sY[1024];
	ld.param.u64 	%rd4, [_Z9kdeKernelPfS_S_Piiiffffi_param_1];
	ld.param.u64 	%rd6, [_Z9kdeKernelPfS_S_Piiiffffi_param_3];
	ld.param.u32 	%r35, [_Z9kdeKernelPfS_S_Piiiffffi_param_4];
	ld.param.f32 	%f33, [_Z9kdeKernelPfS_S_Piiiffffi_param_6];
	ld.param.f32 	%f34, [_Z9kdeKernelPfS_S_Piiiffffi_param_7];
	ld.param.f32 	%f35, [_Z9kdeKernelPfS_S_Piiiffffi_param_8];
	ld.param.f32 	%f32, [_Z9kdeKernelPfS_S_Piiiffffi_param_9];
	ld.param.u32 	%r37, [_Z9kdeKernelPfS_S_Piiiffffi_param_10];
	cvta.to.global.u64 	%rd1, %rd6;
	mov.u32 	%r1, %ctaid.y;
	mov.u32 	%r38, %ntid.y;
	mov.u32 	%r39, %tid.y;
	mad.lo.s32 	%r2, %r1, %r38, %r39;
	mov.u32 	%r3, %ctaid.x;
	mov.u32 	%r40, %ntid.x;
	mov.u32 	%r41, %tid.x;
	mad.lo.s32 	%r4, %r3, %r40, %r41;
	mad.lo.s32 	%r5, %r39, %r40, %r41;
	cvt.f64.f32 	%fd5, %f33;
	cvt.f64.f32 	%fd1, %f35;
	cvt.rn.f64.s32 	%fd6, %r4;
	add.f64 	%fd7, %fd6, 0d3FE0000000000000;
	fma.rn.f64 	%fd8, %fd7, %fd1, %fd5;
	cvt.rn.f32.f64 	%f1, %fd8;
	cvt.f64.f32 	%fd9, %f34;
	cvt.rn.f64.u32 	%fd10, %r2;
	add.f64 	%fd11, %fd10, 0d3FE0000000000000;
	mul.f64 	%fd12, %fd11, %fd1;
	sub.f64 	%fd13, %fd9, %fd12;
	cvt.rn.f32.f64 	%f2, %fd13;
	shl.b32 	%r6, %r37, 1;
	setp.lt.s32 	%p1, %r37, 0;
	mov.f64 	%fd19, 0d0000000000000000;
	@%p1 bra 	$L__BB0_33;
	max.s32 	%r7, %r6, 0;
	cvta.to.global.u64 	%rd2, %rd4;
	mov.f32 	%f102, 0f00000000;
	mov.b32 	%r78, 0;
$L__BB0_2:
	add.s32 	%r44, %r78, %r1;
	mov.u32 	%r45, %nctaid.x;
	add.s32 	%r46, %r6, %r45;
	mad.lo.s32 	%r9, %r44, %r46, %r3;
	setp.lt.s32 	%p2, %r9, 1;
	mov.b32 	%r79, 0;
	@%p2 bra 	$L__BB0_4;
	add.s32 	%r47, %r9, -1;
	mul.wide.u32 	%rd7, %r47, 4;
	add.s64 	%rd8, %rd1, %rd7;
	ld.global.u32 	%r79, [%rd8];
$L__BB0_4:
	add.s32 	%r48, %r9, %r6;
	mul.wide.s32 	%rd9, %r48, 4;
	add.s64 	%rd10, %rd1, %rd9;
	ld.global.u32 	%r12, [%rd10];
	setp.ge.s32 	%p3, %r79, %r12;
	@%p3 bra 	$L__BB0_31;
	mov.b32 	%r81, 256;
	mov.b32 	%r80, 0;
	mov.u32 	%r82, %r79;
$L__BB0_6:
	add.s32 	%r16, %r81, %r82;
	setp.gt.s32 	%p4, %r16, %r12;
	sub.s32 	%r51, %r12, %r82;
	selp.b32 	%r81, %r51, %r81, %p4;
	setp.ge.s32 	%p5, %r5, %r81;
	@%p5 bra 	$L__BB0_8;
	ld.param.u64 	%rd19, [_Z9kdeKernelPfS_S_Piiiffffi_param_2];
	add.s32 	%r52, %r82, %r5;
	mul.wide.s32 	%rd11, %r52, 4;
	add.s64 	%rd12, %rd2, %rd11;
	ld.global.f32 	%f37, [%rd12];
	shl.b32 	%r53, %r5, 2;
	mov.u32 	%r54, _ZZ9kdeKernelPfS_S_PiiiffffiE2sX;
	add.s32 	%r55, %r54, %r53;
	st.shared.f32 	[%r55], %f37;
	cvta.to.global.u64 	%rd13, %rd19;
	add.s64 	%rd14, %rd13, %rd11;
	ld.global.f32 	%f38, [%rd14];
	mov.u32 	%r56, _ZZ9kdeKernelPfS_S_PiiiffffiE2sY;
	add.s32 	%r57, %r56, %r53;
	st.shared.f32 	[%r57], %f38;
$L__BB0_8:
	bar.sync 	0;
	setp.lt.s32 	%p6, %r81, 1;
	@%p6 bra 	$L__BB0_30;
	min.s32 	%r59, %r12, %r16;
	and.b32  	%r18, %r81, 3;
	shl.b32 	%r60, %r80, 8;
	add.s32 	%r61, %r79, %r60;
	sub.s32 	%r62, %r61, %r59;
	setp.gt.u32 	%p7, %r62, -4;
	mov.b32 	%r87, 0;
	@%p7 bra 	$L__BB0_20;
	and.b32  	%r87, %r81, 2147483644;
	mov.u32 	%r65, _ZZ9kdeKernelPfS_S_PiiiffffiE2sX;
	add.s32 	%r84, %r65, 8;
	mov.u32 	%r66, _ZZ9kdeKernelPfS_S_PiiiffffiE2sY;
	add.s32 	%r83, %r66, 8;
	neg.s32 	%r85, %r87;
$L__BB0_11:
	.pragma "nounroll";
	ld.shared.f32 	%f40, [%r84+-8];
	sub.f32 	%f41, %f1, %f40;
	ld.shared.f32 	%f42, [%r83+-8];
	sub.f32 	%f43, %f2, %f42;
	mul.f32 	%f44, %f43, %f43;
	fma.rn.f32 	%f6, %f41, %f41, %f44;
	setp.geu.f32 	%p8, %f6, %f32;
	@%p8 bra 	$L__BB0_13;
	div.rn.f32 	%f45, %f6, %f32;
	mov.f32 	%f46, 0f3F800000;
	sub.f32 	%f47, %f46, %f45;
	add.f32 	%f102, %f102, %f47;
$L__BB0_13:
	ld.shared.f32 	%f48, [%r84+-4];
	sub.f32 	%f49, %f1, %f48;
	ld.shared.f32 	%f50, [%r83+-4];
	sub.f32 	%f51, %f2, %f50;
	mul.f32 	%f52, %f51, %f51;
	fma.rn.f32 	%f9, %f49, %f49, %f52;
	setp.geu.f32 	%p9, %f9, %f32;
	@%p9 bra 	$L__BB0_15;
	div.rn.f32 	%f53, %f9, %f32;
	mov.f32 	%f54, 0f3F800000;
	sub.f32 	%f55, %f54, %f53;
	add.f32 	%f102, %f102, %f55;
$L__BB0_15:
	ld.shared.f32 	%f56, [%r84];
	sub.f32 	%f57, %f1, %f56;
	ld.shared.f32 	%f58, [%r83];
	sub.f32 	%f59, %f2, %f58;
	mul.f32 	%f60, %f59, %f59;
	fma.rn.f32 	%f12, %f57, %f57, %f60;
	setp.geu.f32 	%p10, %f12, %f32;
	@%p10 bra 	$L__BB0_17;
	div.rn.f32 	%f61, %f12, %f32;
	mov.f32 	%f62, 0f3F800000;
	sub.f32 	%f63, %f62, %f61;
	add.f32 	%f102, %f102, %f63;
$L__BB0_17:
	ld.shared.f32 	%f64, [%r84+4];
	sub.f32 	%f65, %f1, %f64;
	ld.shared.f32 	%f66, [%r83+4];
	sub.f32 	%f67, %f2, %f66;
	mul.f32 	%f68, %f67, %f67;
	fma.rn.f32 	%f15, %f65, %f65, %f68;
	setp.geu.f32 	%p11, %f15, %f32;
	@%p11 bra 	$L__BB0_19;
	div.rn.f32 	%f69, %f15, %f32;
	mov.f32 	%f70, 0f3F800000;
	sub.f32 	%f71, %f70, %f69;
	add.f32 	%f102, %f102, %f71;
$L__BB0_19:
	add.s32 	%r85, %r85, 4;
	add.s32 	%r84, %r84, 16;
	add.s32 	%r83, %r83, 16;
	setp.ne.s32 	%p12, %r85, 0;
	@%p12 bra 	$L__BB0_11;
$L__BB0_20:
	setp.eq.s32 	%p13, %r18, 0;
	@%p13 bra 	$L__BB0_30;
	setp.eq.s32 	%p14, %r18, 1;
	@%p14 bra 	$L__BB0_27;
	shl.b32 	%r67, %r87, 2;
	mov.u32 	%r68, _ZZ9kdeKernelPfS_S_PiiiffffiE2sX;
	add.s32 	%r28, %r68, %r67;
	ld.shared.f32 	%f73, [%r28];
	sub.f32 	%f74, %f1, %f73;
	mov.u32 	%r69, _ZZ9kdeKernelPfS_S_PiiiffffiE2sY;
	add.s32 	%r29, %r69, %r67;
	ld.shared.f32 	%f75, [%r29];
	sub.f32 	%f76, %f2, %f75;
	mul.f32 	%f77, %f76, %f76;
	fma.rn.f32 	%f20, %f74, %f74, %f77;
	setp.geu.f32 	%p15, %f20, %f32;
	@%p15 bra 	$L__BB0_24;
	div.rn.f32 	%f78, %f20, %f32;
	mov.f32 	%f79, 0f3F800000;
	sub.f32 	%f80, %f79, %f78;
	add.f32 	%f102, %f102, %f80;
$L__BB0_24:
	ld.shared.f32 	%f81, [%r28+4];
	sub.f32 	%f82, %f1, %f81;
	ld.shared.f32 	%f83, [%r29+4];
	sub.f32 	%f84, %f2, %f83;
	mul.f32 	%f85, %f84, %f84;
	fma.rn.f32 	%f23, %f82, %f82, %f85;
	setp.geu.f32 	%p16, %f23, %f32;
	@%p16 bra 	$L__BB0_26;
	div.rn.f32 	%f86, %f23, %f32;
	mov.f32 	%f87, 0f3F800000;
	sub.f32 	%f88, %f87, %f86;
	add.f32 	%f102, %f102, %f88;
$L__BB0_26:
	add.s32 	%r87, %r87, 2;
$L__BB0_27:
	and.b32  	%r70, %r81, 1;
	setp.eq.b32 	%p17, %r70, 1;
	not.pred 	%p18, %p17;
	@%p18 bra 	$L__BB0_30;
	shl.b32 	%r71, %r87, 2;
	mov.u32 	%r72, _ZZ9kdeKernelPfS_S_PiiiffffiE2sX;
	add.s32 	%r73, %r72, %r71;
	ld.shared.f32 	%f89, [%r73];
	sub.f32 	%f90, %f1, %f89;
	mov.u32 	%r74, _ZZ9kdeKernelPfS_S_PiiiffffiE2sY;
	add.s32 	%r75, %r74, %r71;
	ld.shared.f32 	%f91, [%r75];
	sub.f32 	%f92, %f2, %f91;
	mul.f32 	%f93, %f92, %f92;
	fma.rn.f32 	%f28, %f90, %f90, %f93;
	setp.geu.f32 	%p19, %f28, %f32;
	@%p19 bra 	$L__BB0_30;
	div.rn.f32 	%f94, %f28, %f32;
	mov.f32 	%f95, 0f3F800000;
	sub.f32 	%f96, %f95, %f94;
	add.f32 	%f102, %f102, %f96;
$L__BB0_30:
	bar.sync 	0;
	add.s32 	%r82, %r82, 256;
	setp.lt.s32 	%p20, %r82, %r12;
	add.s32 	%r80, %r80, 1;
	@%p20 bra 	$L__BB0_6;
$L__BB0_31:
	add.s32 	%r34, %r78, 1;
	setp.ne.s32 	%p21, %r78, %r7;
	mov.u32 	%r78, %r34;
	@%p21 bra 	$L__BB0_2;
	add.f32 	%f97, %f102, %f102;
	cvt.f64.f32 	%fd19, %f97;
$L__BB0_33:
	ld.param.u32 	%r77, [_Z9kdeKernelPfS_S_Piiiffffi_param_5];
	setp.ge.s32 	%p22, %r2, %r77;
	setp.ge.s32 	%p23, %r4, %r35;
	or.pred  	%p24, %p23, %p22;
	setp.lt.s32 	%p25, %r4, 0;
	or.pred  	%p26, %p25, %p24;
	@%p26 bra 	$L__BB0_35;
	ld.param.u64 	%rd18, [_Z9kdeKernelPfS_S_Piiiffffi_param_0];
	cvt.f64.f32 	%fd14, %f32;
	mul.f64 	%fd15, %fd14, 0d400921FB54442D18;
	div.rn.f64 	%fd16, %fd19, %fd15;
	mul.f64 	%fd17, %fd16, %fd1;
	mul.f64 	%fd18, %fd17, %fd1;
	cvt.rn.f32.f64 	%f98, %fd18;
	mad.lo.s32 	%r76, %r35, %r2, %r4;
	cvta.to.global.u64 	%rd15, %rd18;
	mul.wide.s32 	%rd16, %r76, 4;
	add.s64 	%rd17, %rd15, %rd16;
	st.global.f32 	[%rd17], %f98;
$L__BB0_35:
	ret;

}


// ===== COMPILED SASS (sm_100) =====

	.target	sm_100

	.elftype	@"ET_EXEC"


//--------------------- .note.nv.tkinfo           --------------------------
	.section	.note.nv.tkinfo,"",@"SHT_NOTE"
	.sectionflags	@"SHF_NOTE_NV_TKINFO"
	.tkinfo
        /*0018*/ 	.word	0x00000002
        /*0030*/ 	.string	""
        /*0030*/ 	.string	"ptxas"
        /*0030*/ 	.string	"Cuda compilation tools, release 13.0, V13.0.88"
        /*0030*/ 	.string	"Build cuda_13.0.r13.0/compiler.36424714_0"
        /*0030*/ 	.string	"-arch sm_100 -m 64 "



//--------------------- .note.nv.cuinfo           --------------------------
	.section	.note.nv.cuinfo,"",@"SHT_NOTE"
	.sectionflags	@"SHF_NOTE_NV_CUINFO"
        /*0018*/ 	.short	0x0002
        /*001a*/ 	.short	0x0064
        /*001c*/ 	.short	0x0082
	.zero		2


//--------------------- .nv.info                  --------------------------
	.section	.nv.info,"",@"SHT_CUDA_INFO"
	.align	4


	//----- nvinfo : EIATTR_REGCOUNT
	.align		4
        /*0000*/ 	.byte	0x04, 0x2f
        /*0002*/ 	.short	(.L_1 - .L_0)
	.align		4
.L_0:
        /*0004*/ 	.word	index@(_Z9kdeKernelPfS_S_Piiiffffi)
        /*0008*/ 	.word	0x00000020


	//----- nvinfo : EIATTR_FRAME_SIZE
	.align		4
.L_1:
        /*000c*/ 	.byte	0x04, 0x11
        /*000e*/ 	.short	(.L_3 - .L_2)
	.align		4
.L_2:
        /*0010*/ 	.word	index@($__internal_1_$__cuda_sm3x_div_rn_noftz_f32_slowpath)
        /*0014*/ 	.word	0x00000000


	//----- nvinfo : EIATTR_FRAME_SIZE
	.align		4
.L_3:
        /*0018*/ 	.byte	0x04, 0x11
        /*001a*/ 	.short	(.L_5 - .L_4)
	.align		4
.L_4:
        /*001c*/ 	.word	index@($__internal_0_$__cuda_sm20_div_rn_f64_full)
        /*0020*/ 	.word	0x00000000


	//----- nvinfo : EIATTR_FRAME_SIZE
	.align		4
.L_5:
        /*0024*/ 	.byte	0x04, 0x11
        /*0026*/ 	.short	(.L_7 - .L_6)
	.align		4
.L_6:
        /*0028*/ 	.word	index@(_Z9kdeKernelPfS_S_Piiiffffi)
        /*002c*/ 	.word	0x00000000


	//----- nvinfo : EIATTR_MIN_STACK_SIZE
	.align		4
.L_7:
        /*0030*/ 	.byte	0x04, 0x12
        /*0032*/ 	.short	(.L_9 - .L_8)
	.align		4
.L_8:
        /*0034*/ 	.word	index@(_Z9kdeKernelPfS_S_Piiiffffi)
        /*0038*/ 	.word	0x00000000
.L_9:


//--------------------- .nv.compat                --------------------------
	.section	.nv.compat,"",@"SHT_CUDA_COMPAT_INFO"
	.align	4
        /*0000*/ 	.byte	0x02, 0x09, 0x00, 0x00, 0x02, 0x02, 0x01, 0x00, 0x02, 0x05, 0x05, 0x00, 0x03, 0x07, 0x01, 0x01
        /*0010*/ 	.byte	0x02, 0x03, 0x00, 0x00, 0x02, 0x06, 0x01, 0x00, 0x04, 0x0b, 0x08, 0x00, 0x01, 0x00, 0x00, 0x00
        /*0020*/ 	.byte	0x00, 0x00, 0x00, 0x00


//--------------------- .nv.info._Z9kdeKernelPfS_S_Piiiffffi --------------------------
	.section	.nv.info._Z9kdeKernelPfS_S_Piiiffffi,"",@"SHT_CUDA_INFO"
	.sectionflags	@""
	.align	4


	//----- nvinfo : EIATTR_CUDA_API_VERSION
	.align		4
        /*0000*/ 	.byte	0x04, 0x37
        /*0002*/ 	.short	(.L_11 - .L_10)
.L_10:
        /*0004*/ 	.word	0x00000082


	//----- nvinfo : EIATTR_KPARAM_INFO
	.align		4
.L_11:
        /*0008*/ 	.byte	0x04, 0x17
        /*000a*/ 	.short	(.L_13 - .L_12)
.L_12:
        /*000c*/ 	.word	0x00000000
        /*0010*/ 	.short	0x000a
        /*0012*/ 	.short	0x0038
        /*0014*/ 	.byte	0x00, 0xf0, 0x11, 0x00


	//----- nvinfo : EIATTR_KPARAM_INFO
	.align		4
.L_13:
        /*0018*/ 	.byte	0x04, 0x17
        /*001a*/ 	.short	(.L_15 - .L_14)
.L_14:
        /*001c*/ 	.word	0x00000000
        /*0020*/ 	.short	0x0009
        /*0022*/ 	.short	0x0034
        /*0024*/ 	.byte	0x00, 0xf0, 0x11, 0x00


	//----- nvinfo : EIATTR_KPARAM_INFO
	.align		4
.L_15:
        /*0028*/ 	.byte	0x04, 0x17
        /*002a*/ 	.short	(.L_17 - .L_16)
.L_16:
        /*002c*/ 	.word	0x00000000
        /*0030*/ 	.short	0x0008
        /*0032*/ 	.short	0x0030
        /*0034*/ 	.byte	0x00, 0xf0, 0x11, 0x00


	//----- nvinfo : EIATTR_KPARAM_INFO
	.align		4
.L_17:
        /*0038*/ 	.byte	0x04, 0x17
        /*003a*/ 	.short	(.L_19 - .L_18)
.L_18:
        /*003c*/ 	.word	0x00000000
        /*0040*/ 	.short	0x0007
        /*0042*/ 	.short	0x002c
        /*0044*/ 	.byte	0x00, 0xf0, 0x11, 0x00


	//----- nvinfo : EIATTR_KPARAM_INFO
	.align		4
.L_19:
        /*0048*/ 	.byte	0x04, 0x17
        /*004a*/ 	.short	(.L_21 - .L_20)
.L_20:
        /*004c*/ 	.word	0x00000000
        /*0050*/ 	.short	0x0006
        /*0052*/ 	.short	0x0028
        /*0054*/ 	.byte	0x00, 0xf0, 0x11, 0x00


	//----- nvinfo : EIATTR_KPARAM_INFO
	.align		4
.L_21:
        /*0058*/ 	.byte	0x04, 0x17
        /*005a*/ 	.short	(.L_23 - .L_22)
.L_22:
        /*005c*/ 	.word	0x00000000
        /*0060*/ 	.short	0x0005
        /*0062*/ 	.short	0x0024
        /*0064*/ 	.byte	0x00, 0xf0, 0x11, 0x00


	//----- nvinfo : EIATTR_KPARAM_INFO
	.align		4
.L_23:
        /*0068*/ 	.byte	0x04, 0x17
        /*006a*/ 	.short	(.L_25 - .L_24)
.L_24:
        /*006c*/ 	.word	0x00000000
        /*0070*/ 	.short	0x0004
        /*0072*/ 	.short	0x0020
        /*0074*/ 	.byte	0x00, 0xf0, 0x11, 0x00


	//----- nvinfo : EIATTR_KPARAM_INFO
	.align		4
.L_25:
        /*0078*/ 	.byte	0x04, 0x17
        /*007a*/ 	.short	(.L_27 - .L_26)
.L_26:
        /*007c*/ 	.word	0x00000000
        /*0080*/ 	.short	0x0003
        /*0082*/ 	.short	0x0018
        /*0084*/ 	.byte	0x00, 0xf5, 0x21, 0x00


	//----- nvinfo : EIATTR_KPARAM_INFO
	.align		4
.L_27:
        /*0088*/ 	.byte	0x04, 0x17
        /*008a*/ 	.short	(.L_29 - .L_28)
.L_28:
        /*008c*/ 	.word	0x00000000
        /*0090*/ 	.short	0x0002
        /*0092*/ 	.short	0x0010
        /*0094*/ 	.byte	0x00, 0xf5, 0x21, 0x00


	//----- nvinfo : EIATTR_KPARAM_INFO
	.align		4
.L_29:
        /*0098*/ 	.byte	0x04, 0x17
        /*009a*/ 	.short	(.L_31 - .L_30)
.L_30:
        /*009c*/ 	.word	0x00000000
        /*00a0*/ 	.short	0x0001
        /*00a2*/ 	.short	0x0008
        /*00a4*/ 	.byte	0x00, 0xf5, 0x21, 0x00


	//----- nvinfo : EIATTR_KPARAM_INFO
	.align		4
.L_31:
        /*00a8*/ 	.byte	0x04, 0x17
        /*00aa*/ 	.short	(.L_33 - .L_32)
.L_32:
        /*00ac*/ 	.word	0x00000000
        /*00b0*/ 	.short	0x0000
        /*00b2*/ 	.short	0x0000
        /*00b4*/ 	.byte	0x00, 0xf5, 0x21, 0x00


	//----- nvinfo : EIATTR_SPARSE_MMA_MASK
	.align		4
.L_33:
        /*00b8*/ 	.byte	0x03, 0x50
        /*00ba*/ 	.short	0x0000


	//----- nvinfo : EIATTR_MAXREG_COUNT
	.align		4
        /*00bc*/ 	.byte	0x03, 0x1b
        /*00be*/ 	.short	0x00ff


	//----- nvinfo : EIATTR_NUM_BARRIERS
	.align		4
        /*00c0*/ 	.byte	0x02, 0x4c
        /*00c2*/ 	.byte	0x01
	.zero		1


	//----- nvinfo : EIATTR_MERCURY_ISA_VERSION
	.align		4
        /*00c4*/ 	.byte	0x03, 0x5f
        /*00c6*/ 	.short	0x0101


	//----- nvinfo : EIATTR_VRC_CTA_INIT_COUNT
	.align		4
        /*00c8*/ 	.byte	0x02, 0x4a
	.zero		1
	.zero		1


	//----- nvinfo : EIATTR_EXIT_INSTR_OFFSETS
	.align		4
        /*00cc*/ 	.byte	0x04, 0x1c
        /*00ce*/ 	.short	(.L_35 - .L_34)


	//   ....[0]....
.L_34:
        /*00d0*/ 	.word	0x00001430


	//   ....[1]....
        /*00d4*/ 	.word	0x00001670


	//----- nvinfo : EIATTR_CRS_STACK_SIZE
	.align		4
.L_35:
        /*00d8*/ 	.byte	0x04, 0x1e
        /*00da*/ 	.short	(.L_37 - .L_36)
.L_36:
        /*00dc*/ 	.word	0x00000000


	//----- nvinfo : EIATTR_CBANK_PARAM_SIZE
	.align		4
.L_37:
        /*00e0*/ 	.byte	0x03, 0x19
        /*00e2*/ 	.short	0x003c


	//----- nvinfo : EIATTR_PARAM_CBANK
	.align		4
        /*00e4*/ 	.byte	0x04, 0x0a
        /*00e6*/ 	.short	(.L_39 - .L_38)
	.align		4
.L_38:
        /*00e8*/ 	.word	index@(.nv.constant0._Z9kdeKernelPfS_S_Piiiffffi)
        /*00ec*/ 	.short	0x0380
        /*00ee*/ 	.short	0x003c


	//----- nvinfo : EIATTR_SW_WAR
	.align		4
.L_39:
        /*00f0*/ 	.byte	0x04, 0x36
        /*00f2*/ 	.short	(.L_41 - .L_40)
.L_40:
        /*00f4*/ 	.word	0x00000008
.L_41:


//--------------------- .nv.callgraph             --------------------------
	.section	.nv.callgraph,"",@"SHT_CUDA_CALLGRAPH"
	.align	4
	.sectionentsize	8
	.align		4
        /*0000*/ 	.word	0x00000000
	.align		4
        /*0004*/ 	.word	0xffffffff
	.align		4
        /*0008*/ 	.word	0x00000000
	.align		4
        /*000c*/ 	.word	0xfffffffe
	.align		4
        /*0010*/ 	.word	0x00000000
	.align		4
        /*0014*/ 	.word	0xfffffffd
	.align		4
        /*0018*/ 	.word	0x00000000
	.align		4
        /*001c*/ 	.word	0xfffffffc


//--------------------- .text._Z9kdeKernelPfS_S_Piiiffffi --------------------------
	.section	.text._Z9kdeKernelPfS_S_Piiiffffi,"ax",@progbits
	.align	128
        .global         _Z9kdeKernelPfS_S_Piiiffffi
        .type           _Z9kdeKernelPfS_S_Piiiffffi,@function
        .size           _Z9kdeKernelPfS_S_Piiiffffi,(.L_x_57 - _Z9kdeKernelPfS_S_Piiiffffi)
        .other          _Z9kdeKernelPfS_S_Piiiffffi,@"STO_CUDA_ENTRY STV_DEFAULT"
_Z9kdeKernelPfS_S_Piiiffffi:
.text._Z9kdeKernelPfS_S_Piiiffffi:
[----:B------:R-:W-:Y:S01]  /*0000*/  LDC R1, c[0x0][0x37c] ;  /* 0x0000df00ff017b82 */ /* 0x000fe20000000800 */
[----:B------:R-:W0:Y:S07]  /*0010*/  S2R R0, SR_TID.Y ;  /* 0x0000000000007919 */ /* 0x000e2e0000002200 */
[----:B------:R-:W0:Y:S01]  /*0020*/  LDC R7, c[0x0][0x364] ;  /* 0x0000d900ff077b82 */ /* 0x000e220000000800 */
[----:B------:R-:W1:Y:S01]  /*0030*/  LDCU UR4, c[0x0][0x3b0] ;  /* 0x00007600ff0477ac */ /* 0x000e620008000800 */
[----:B------:R-:W2:Y:S01]  /*0040*/  S2R R14, SR_TID.X ;  /* 0x00000000000e7919 */ /* 0x000ea20000002100 */
[----:B------:R-:W3:Y:S05]  /*0050*/  LDCU.64 UR6, c[0x0][0x3a8] ;  /* 0x00007500ff0677ac */ /* 0x000eea0008000a00 */
[----:B------:R-:W0:Y:S01]  /*0060*/  S2UR UR9, SR_CTAID.Y ;  /* 0x00000000000979c3 */ /* 0x000e220000002600 */
[----:B------:R-:W4:Y:S07]  /*0070*/  LDCU.64 UR10, c[0x0][0x358] ;  /* 0x00006b00ff0a77ac */ /* 0x000f2e0008000a00 */
[----:B------:R-:W2:Y:S01]  /*0080*/  S2UR UR12, SR_CTAID.X ;  /* 0x00000000000c79c3 */ /* 0x000ea20000002500 */
[----:B-1----:R-:W-:Y:S01]  /*0090*/  F2F.F64.F32 R4, UR4 ;  /* 0x0000000400047d10 */ /* 0x002fe20008201800 */
[----:B------:R-:W1:Y:S06]  /*00a0*/  LDCU UR4, c[0x0][0x3b8] ;  /* 0x00007700ff0477ac */ /* 0x000e6c0008000800 */
[----:B------:R-:W2:Y:S01]  /*00b0*/  LDC R15, c[0x0][0x360] ;  /* 0x0000d800ff0f7b82 */ /* 0x000ea20000000800 */
[----:B---3--:R-:W-:Y:S01]  /*00c0*/  F2F.F64.F32 R10, UR7 ;  /* 0x00000007000a7d10 */ /* 0x008fe20008201800 */
[----:B0-----:R-:W-:-:S07]  /*00d0*/  IMAD R7, R7, UR9, R0 ;  /* 0x0000000907077c24 */ /* 0x001fce000f8e0200 */
[----:B------:R-:W-:Y:S01]  /*00e0*/  F2F.F64.F32 R2, UR6 ;  /* 0x0000000600027d10 */ /* 0x000fe20008201800 */
[----:B-1----:R-:W-:-:S07]  /*00f0*/  UISETP.GE.AND UP0, UPT, UR4, URZ, UPT ;  /* 0x000000ff0400728c */ /* 0x002fce000bf06270 */
[----:B------:R-:W0:Y:S01]  /*0100*/  I2F.F64.U32 R12, R7 ;  /* 0x00000007000c7312 */ /* 0x000e220000201800 */
[----:B--2---:R-:W-:-:S07]  /*0110*/  IMAD R6, R15, UR12, R14 ;  /* 0x0000000c0f067c24 */ /* 0x004fce000f8e020e */
[----:B------:R-:W1:Y:S01]  /*0120*/  I2F.F64 R8, R6 ;  /* 0x0000000600087312 */ /* 0x000e620000201c00 */
[----:B0-----:R-:W-:-:S08]  /*0130*/  DADD R12, R12, 0.5 ;  /* 0x3fe000000c0c7429 */ /* 0x001fd00000000000 */
[----:B------:R-:W-:Y:S02]  /*0140*/  DFMA R16, R4, -R12, R10 ;  /* 0x8000000c0410722b */ /* 0x000fe4000000000a */
[----:B-1----:R-:W-:Y:S01]  /*0150*/  DADD R8, R8, 0.5 ;  /* 0x3fe0000008087429 */ /* 0x002fe20000000000 */
[----:B------:R-:W-:-:S07]  /*0160*/  IMAD R10, R0, R15, R14 ;  /* 0x0000000f000a7224 */ /* 0x000fce00078e020e */
[----:B------:R-:W-:Y:S01]  /*0170*/  DFMA R2, R4, R8, R2 ;  /* 0x000000080402722b */ /* 0x000fe20000000002 */
[----:B------:R-:W-:Y:S01]  /*0180*/  CS2R R8, SRZ ;  /* 0x0000000000087805 */ /* 0x000fe2000001ff00 */
[----:B----4-:R-:W-:Y:S09]  /*0190*/  BRA.U !UP0, `(.L_x_0) ;  /* 0x0000001108947547 */ /* 0x010ff2000b800000 */
[----:B------:R0:W1:Y:S01]  /*01a0*/  F2F.F32.F64 R11, R2 ;  /* 0x00000002000b7310 */ /* 0x0000620000301000 */
[----:B------:R-:W-:Y:S01]  /*01b0*/  USHF.L.U32 UR4, UR4, 0x1, URZ ;  /* 0x0000000104047899 */ /* 0x000fe200080006ff */
[----:B------:R-:W-:Y:S02]  /*01c0*/  IMAD.MOV.U32 R13, RZ, RZ, RZ ;  /* 0x000000ffff0d7224 */ /* 0x000fe400078e00ff */
[----:B------:R-:W-:Y:S01]  /*01d0*/  IMAD.MOV.U32 R14, RZ, RZ, RZ ;  /* 0x000000ffff0e7224 */ /* 0x000fe200078e00ff */
[----:B------:R-:W-:-:S03]  /*01e0*/  UISETP.LT.AND UP0, UPT, URZ, UR4, UPT ;  /* 0x00000004ff00728c */ /* 0x000fc6000bf01270 */
[----:B------:R0:W2:Y:S01]  /*01f0*/  F2F.F32.F64 R12, R16 ;  /* 0x00000010000c7310 */ /* 0x0000a20000301000 */
[----:B------:R-:W-:-:S12]  /*0200*/  USEL UR8, URZ, UR4, !UP0 ;  /* 0x00000004ff087287 */ /* 0x000fd8000c000000 */
.L_x_36:
[----:B------:R-:W3:Y:S01]  /*0210*/  LDC R9, c[0x0][0x370] ;  /* 0x0000dc00ff097b82 */ /* 0x000ee20000000800 */
[----:B0-----:R-:W-:Y:S01]  /*0220*/  IADD3 R0, PT, PT, R14, UR9, RZ ;  /* 0x000000090e007c10 */ /* 0x001fe2000fffe0ff */
[----:B------:R-:W-:-:S06]  /*0230*/  IMAD.MOV.U32 R15, RZ, RZ, RZ ;  /* 0x000000ffff0f7224 */ /* 0x000fcc00078e00ff */
[----:B0-----:R-:W0:Y:S01]  /*0240*/  LDC.64 R2, c[0x0][0x398] ;  /* 0x0000e600ff027b82 */ /* 0x001e220000000a00 */
[----:B---3--:R-:W-:-:S04]  /*0250*/  VIADD R9, R9, UR4 ;  /* 0x0000000409097c36 */ /* 0x008fc80008000000 */
[----:B------:R-:W-:-:S04]  /*0260*/  IMAD R9, R0, R9, UR12 ;  /* 0x0000000c00097e24 */ /* 0x000fc8000f8e0209 */
[C---:B------:R-:W-:Y:S01]  /*0270*/  VIADD R17, R9.reuse, UR4 ;  /* 0x0000000409117c36 */ /* 0x040fe20008000000 */
[----:B------:R-:W-:-:S03]  /*0280*/  ISETP.GE.AND P0, PT, R9, 0x1, PT ;  /* 0x000000010900780c */ /* 0x000fc60003f06270 */
[----:B0-----:R-:W-:-:S06]  /*0290*/  IMAD.WIDE R16, R17, 0x4, R2 ;  /* 0x0000000411107825 */ /* 0x001fcc00078e0202 */
[----:B------:R-:W3:Y:S04]  /*02a0*/  LDG.E R16, desc[UR10][R16.64] ;  /* 0x0000000a10107981 */ /* 0x000ee8000c1e1900 */
[----:B------:R-:W-:-:S05]  /*02b0*/  @P0 IADD3 R9, PT, PT, R9, -0x1, RZ ;  /* 0xffffffff09090810 */ /* 0x000fca0007ffe0ff */
[----:B------:R-:W-:-:S05]  /*02c0*/  @P0 IMAD.WIDE.U32 R2, R9, 0x4, R2 ;  /* 0x0000000409020825 */ /* 0x000fca00078e0002 */
[----:B------:R-:W3:Y:S01]  /*02d0*/  @P0 LDG.E R15, desc[UR10][R2.64] ;  /* 0x0000000a020f0981 */ /* 0x000ee2000c1e1900 */
[C---:B------:R-:W-:Y:S01]  /*02e0*/  ISETP.NE.AND P2, PT, R14.reuse, UR8, PT ;  /* 0x000000080e007c0c */ /* 0x040fe2000bf45270 */
[----:B------:R-:W-:Y:S01]  /*02f0*/  VIADD R14, R14, 0x1 ;  /* 0x000000010e0e7836 */ /* 0x000fe20000000000 */
[----:B---3--:R-:W-:-:S13]  /*0300*/  ISETP.GE.AND P0, PT, R15, R16, PT ;  /* 0x000000100f00720c */ /* 0x008fda0003f06270 */
[----:B------:R-:W-:Y:S05]  /*0310*/  @P0 BRA `(.L_x_1) ;  /* 0x0000001000280947 */ /* 0x000fea0003800000 */
[----:B------:R-:W-:Y:S01]  /*0320*/  MOV R17, 0x100 ;  /* 0x0000010000117802 */ /* 0x000fe20000000f00 */
[----:B------:R-:W-:Y:S02]  /*0330*/  IMAD.MOV.U32 R18, RZ, RZ, RZ ;  /* 0x000000ffff127224 */ /* 0x000fe400078e00ff */
[----:B------:R-:W-:-:S07]  /*0340*/  IMAD.MOV.U32 R19, RZ, RZ, R15 ;  /* 0x000000ffff137224 */ /* 0x000fce00078e000f */
.L_x_35:
[----:B------:R-:W-:Y:S01]  /*0350*/  IADD3 R25, PT, PT, R19, R17, RZ ;  /* 0x0000001113197210 */ /* 0x000fe20007ffe0ff */
[----:B------:R-:W-:Y:S03]  /*0360*/  BSSY.RECONVERGENT B0, `(.L_x_2) ;  /* 0x0000015000007945 */ /* 0x000fe60003800200 */
[----:B------:R-:W-:-:S13]  /*0370*/  ISETP.GT.AND P0, PT, R25, R16, PT ;  /* 0x000000101900720c */ /* 0x000fda0003f04270 */
[----:B------:R-:W-:-:S05]  /*0380*/  @P0 IMAD.IADD R17, R16, 0x1, -R19 ;  /* 0x0000000110110824 */ /* 0x000fca00078e0a13 */
[----:B------:R-:W-:-:S13]  /*0390*/  ISETP.GE.AND P0, PT, R10, R17, PT ;  /* 0x000000110a00720c */ /* 0x000fda0003f06270 */
[----:B0-----:R-:W-:Y:S05]  /*03a0*/  @P0 BRA `(.L_x_3) ;  /* 0x0000000000400947 */ /* 0x001fea0003800000 */
[----:B------:R-:W0:Y:S01]  /*03b0*/  LDC.64 R8, c[0x0][0x388] ;  /* 0x0000e200ff087b82 */ /* 0x000e220000000a00 */
[----:B------:R-:W-:-:S07]  /*03c0*/  IMAD.IADD R21, R10, 0x1, R19 ;  /* 0x000000010a157824 */ /* 0x000fce00078e0213 */
[----:B------:R-:W3:Y:S01]  /*03d0*/  LDC.64 R2, c[0x0][0x390] ;  /* 0x0000e400ff027b82 */ /* 0x000ee20000000a00 */
[----:B0-----:R-:W-:-:S06]  /*03e0*/  IMAD.WIDE R8, R21, 0x4, R8 ;  /* 0x0000000415087825 */ /* 0x001fcc00078e0208 */
[----:B------:R-:W4:Y:S01]  /*03f0*/  LDG.E R8, desc[UR10][R8.64] ;  /* 0x0000000a08087981 */ /* 0x000f22000c1e1900 */
[----:B---3--:R-:W-:-:S06]  /*0400*/  IMAD.WIDE R2, R21, 0x4, R2 ;  /* 0x0000000415027825 */ /* 0x008fcc00078e0202 */
[----:B------:R-:W3:Y:S01]  /*0410*/  LDG.E R2, desc[UR10][R2.64] ;  /* 0x0000000a02027981 */ /* 0x000ee2000c1e1900 */
[----:B------:R-:W0:Y:S01]  /*0420*/  S2UR UR7, SR_CgaCtaId ;  /* 0x00000000000779c3 */ /* 0x000e220000008800 */
[----:B------:R-:W-:Y:S02]  /*0430*/  UMOV UR5, 0x400 ;  /* 0x0000040000057882 */ /* 0x000fe40000000000 */
[----:B------:R-:W-:Y:S02]  /*0440*/  UIADD3 UR6, UPT, UPT, UR5, 0x400, URZ ;  /* 0x0000040005067890 */ /* 0x000fe4000fffe0ff */
[----:B0-----:R-:W-:Y:S02]  /*0450*/  ULEA UR5, UR7, UR5, 0x18 ;  /* 0x0000000507057291 */ /* 0x001fe4000f8ec0ff */
[----:B------:R-:W-:-:S04]  /*0460*/  ULEA UR6, UR7, UR6, 0x18 ;  /* 0x0000000607067291 */ /* 0x000fc8000f8ec0ff */
[C---:B------:R-:W-:Y:S02]  /*0470*/  LEA R21, R10.reuse, UR5, 0x2 ;  /* 0x000000050a157c11 */ /* 0x040fe4000f8e10ff */
[----:B------:R-:W-:-:S03]  /*0480*/  LEA R23, R10, UR6, 0x2 ;  /* 0x000000060a177c11 */ /* 0x000fc6000f8e10ff */
[----:B----4-:R0:W-:Y:S04]  /*0490*/  STS [R21], R8 ;  /* 0x0000000815007388 */ /* 0x0101e80000000800 */
[----:B---3--:R0:W-:Y:S02]  /*04a0*/  STS [R23], R2 ;  /* 0x0000000217007388 */ /* 0x0081e40000000800 */
.L_x_3:
[----:B------:R-:W-:Y:S05]  /*04b0*/  BSYNC.RECONVERGENT B0 ;  /* 0x0000000000007941 */ /* 0x000fea0003800200 */
.L_x_2:
[----:B------:R-:W-:Y:S01]  /*04c0*/  BAR.SYNC.DEFER_BLOCKING 0x0 ;  /* 0x0000000000007b1d */ /* 0x000fe20000010000 */
[----:B------:R-:W-:-:S13]  /*04d0*/  ISETP.GE.AND P0, PT, R17, 0x1, PT ;  /* 0x000000011100780c */ /* 0x000fda0003f06270 */
[----:B------:R-:W-:Y:S05]  /*04e0*/  @!P0 BRA `(.L_x_4) ;  /* 0x0000000c00a08947 */ /* 0x000fea0003800000 */
[----:B0-----:R-:W-:Y:S01]  /*04f0*/  VIMNMX R2, PT, PT, R16, R25, PT ;  /* 0x0000001910027248 */ /* 0x001fe20003fe0100 */
[----:B------:R-:W0:Y:S01]  /*0500*/  LDC R0, c[0x0][0x3b4] ;  /* 0x0000ed00ff007b82 */ /* 0x000e220000000800 */
[----:B------:R-:W-:Y:S01]  /*0510*/  LEA R3, R18, R15, 0x8 ;  /* 0x0000000f12037211 */ /* 0x000fe200078e40ff */
[----:B------:R-:W-:Y:S01]  /*0520*/  IMAD.MOV.U32 R8, RZ, RZ, RZ ;  /* 0x000000ffff087224 */ /* 0x000fe200078e00ff */
[----:B------:R-:W-:-:S03]  /*0530*/  LOP3.LUT R20, R17, 0x3, RZ, 0xc0, !PT ;  /* 0x0000000311147812 */ /* 0x000fc600078ec0ff */
[----:B------:R-:W-:-:S05]  /*0540*/  IMAD.IADD R2, R3, 0x1, -R2 ;  /* 0x0000000103027824 */ /* 0x000fca00078e0a02 */
[----:B------:R-:W-:-:S13]  /*0550*/  ISETP.GT.U32.AND P0, PT, R2, -0x4, PT ;  /* 0xfffffffc0200780c */ /* 0x000fda0003f04070 */
[----:B------:R-:W-:Y:S05]  /*0560*/  @P0 BRA `(.L_x_5) ;  /* 0x0000000400e40947 */ /* 0x000fea0003800000 */
[----:B------:R-:W3:Y:S01]  /*0570*/  S2UR UR6, SR_CgaCtaId ;  /* 0x00000000000679c3 */ /* 0x000ee20000008800 */
[----:B------:R-:W-:Y:S01]  /*0580*/  UMOV UR5, 0x400 ;  /* 0x0000040000057882 */ /* 0x000fe20000000000 */
[----:B------:R-:W-:Y:S01]  /*0590*/  LOP3.LUT R8, R17, 0x7ffffffc, RZ, 0xc0, !PT ;  /* 0x7ffffffc11087812 */ /* 0x000fe200078ec0ff */
[----:B------:R-:W-:-:S03]  /*05a0*/  UIADD3 UR7, UPT, UPT, UR5, 0x400, URZ ;  /* 0x0000040005077890 */ /* 0x000fc6000fffe0ff */
[----:B------:R-:W-:Y:S01]  /*05b0*/  IADD3 R9, PT, PT, -R8, RZ, RZ ;  /* 0x000000ff08097210 */ /* 0x000fe20007ffe1ff */
[----:B---3--:R-:W-:Y:S02]  /*05c0*/  ULEA UR5, UR6, UR5, 0x18 ;  /* 0x0000000506057291 */ /* 0x008fe4000f8ec0ff */
[----:B------:R-:W-:Y:S02]  /*05d0*/  ULEA UR6, UR6, UR7, 0x18 ;  /* 0x0000000706067291 */ /* 0x000fe4000f8ec0ff */
[----:B------:R-:W-:Y:S02]  /*05e0*/  UIADD3 UR5, UPT, UPT, UR5, 0x8, URZ ;  /* 0x0000000805057890 */ /* 0x000fe4000fffe0ff */
[----:B------:R-:W-:-:S12]  /*05f0*/  UIADD3 UR6, UPT, UPT, UR6, 0x8, URZ ;  /* 0x0000000806067890 */ /* 0x000fd8000fffe0ff */
.L_x_22:
[----:B------:R-:W2:Y:S01]  /*0600*/  LDS R3, [UR6+-0x8] ;  /* 0xfffff806ff037984 */ /* 0x000ea20008000800 */
[----:B------:R-:W3:Y:S01]  /*0610*/  LDC R24, c[0x0][0x3b4] ;  /* 0x0000ed00ff187b82 */ /* 0x000ee20000000800 */
[----:B------:R-:W-:Y:S01]  /*0620*/  VIADD R9, R9, 0x4 ;  /* 0x0000000409097836 */ /* 0x000fe20000000000 */
[----:B------:R-:W-:Y:S01]  /*0630*/  BSSY.RECONVERGENT B2, `(.L_x_6) ;  /* 0x0000018000027945 */ /* 0x000fe20003800200 */
[----:B------:R-:W1:Y:S03]  /*0640*/  LDS R2, [UR5+-0x8] ;  /* 0xfffff805ff027984 */ /* 0x000e660008000800 */
[----:B------:R-:W-:Y:S01]  /*0650*/  ISETP.NE.AND P3, PT, R9, RZ, PT ;  /* 0x000000ff0900720c */ /* 0x000fe20003f65270 */
[----:B--2---:R-:W-:Y:S01]  /*0660*/  FADD R3, R12, -R3 ;  /* 0x800000030c037221 */ /* 0x004fe20000000000 */
[----:B-1----:R-:W-:-:S03]  /*0670*/  FADD R2, R11, -R2 ;  /* 0x800000020b027221 */ /* 0x002fc60000000000 */
[----:B------:R-:W-:-:S04]  /*0680*/  FMUL R3, R3, R3 ;  /* 0x0000000303037220 */ /* 0x000fc80000400000 */
[----:B------:R-:W-:-:S05]  /*0690*/  FFMA R3, R2, R2, R3 ;  /* 0x0000000202037223 */ /* 0x000fca0000000003 */
[----:B---3--:R-:W-:-:S13]  /*06a0*/  FSETP.GEU.AND P0, PT, R3, R24, PT ;  /* 0x000000180300720b */ /* 0x008fda0003f0e000 */
[----:B------:R-:W-:Y:S05]  /*06b0*/  @P0 BRA `(.L_x_7) ;  /* 0x00000000003c0947 */ /* 0x000fea0003800000 */
[----:B------:R-:W1:Y:S01]  /*06c0*/  MUFU.RCP R2, R24 ;  /* 0x0000001800027308 */ /* 0x000e620000001000 */
[----:B------:R-:W-:Y:S07]  /*06d0*/  BSSY.RECONVERGENT B3, `(.L_x_8) ;  /* 0x000000b000037945 */ /* 0x000fee0003800200 */
[----:B------:R-:W2:Y:S01]  /*06e0*/  FCHK P0, R3, R24 ;  /* 0x0000001803007302 */ /* 0x000ea20000000000 */
[----:B-1----:R-:W-:-:S04]  /*06f0*/  FFMA R21, R2, -R24, 1 ;  /* 0x3f80000002157423 */ /* 0x002fc80000000818 */
[----:B------:R-:W-:-:S04]  /*0700*/  FFMA R2, R2, R21, R2 ;  /* 0x0000001502027223 */ /* 0x000fc80000000002 */
[----:B------:R-:W-:-:S04]  /*0710*/  FFMA R21, R3, R2, RZ ;  /* 0x0000000203157223 */ /* 0x000fc800000000ff */
[----:B------:R-:W-:-:S04]  /*0720*/  FFMA R22, R21, -R24, R3 ;  /* 0x8000001815167223 */ /* 0x000fc80000000003 */
[----:B------:R-:W-:Y:S01]  /*0730*/  FFMA R2, R2, R22, R21 ;  /* 0x0000001602027223 */ /* 0x000fe20000000015 */
[----:B--2---:R-:W-:Y:S06]  /*0740*/  @!P0 BRA `(.L_x_9) ;  /* 0x00000000000c8947 */ /* 0x004fec0003800000 */
[----:B------:R-:W-:-:S07]  /*0750*/  MOV R23, 0x770 ;  /* 0x0000077000177802 */ /* 0x000fce0000000f00 */
[----:B0-----:R-:W-:Y:S05]  /*0760*/  CALL.REL.NOINC `($__internal_1_$__cuda_sm3x_div_rn_noftz_f32_slowpath) ;  /* 0x00000014003c7944 */ /* 0x001fea0003c00000 */
[----:B------:R-:W-:-:S07]  /*0770*/  IMAD.MOV.U32 R2, RZ, RZ, R21 ;  /* 0x000000ffff027224 */ /* 0x000fce00078e0015 */
.L_x_9:
[----:B------:R-:W-:Y:S05]  /*0780*/  BSYNC.RECONVERGENT B3 ;  /* 0x0000000000037941 */ /* 0x000fea0003800200 */
.L_x_8:
[----:B------:R-:W-:-:S04]  /*0790*/  FADD R2, -R2, 1 ;  /* 0x3f80000002027421 */ /* 0x000fc80000000100 */
[----:B------:R-:W-:-:S07]  /*07a0*/  FADD R13, R13, R2 ;  /* 0x000000020d0d7221 */ /* 0x000fce0000000000 */
.L_x_7:
[----:B------:R-:W-:Y:S05]  /*07b0*/  BSYNC.RECONVERGENT B2 ;  /* 0x0000000000027941 */ /* 0x000fea0003800200 */
.L_x_6:
[----:B------:R-:W1:Y:S01]  /*07c0*/  LDS R3, [UR6+-0x4] ;  /* 0xfffffc06ff037984 */ /* 0x000e620008000800 */
[----:B------:R-:W2:Y:S01]  /*07d0*/  LDC R21, c[0x0][0x3b4] ;  /* 0x0000ed00ff157b82 */ /* 0x000ea20000000800 */
[----:B------:R-:W-:Y:S02]  /*07e0*/  BSSY.RECONVERGENT B2, `(.L_x_10) ;  /* 0x0000018000027945 */ /* 0x000fe40003800200 */
[----:B------:R-:W3:Y:S01]  /*07f0*/  LDS R2, [UR5+-0x4] ;  /* 0xfffffc05ff027984 */ /* 0x000ee20008000800 */
[----:B-1----:R-:W-:Y:S01]  /*0800*/  FADD R3, R12, -R3 ;  /* 0x800000030c037221 */ /* 0x002fe20000000000 */
[----:B---3--:R-:W-:-:S03]  /*0810*/  FADD R2, R11, -R2 ;  /* 0x800000020b027221 */ /* 0x008fc60000000000 */
[----:B------:R-:W-:-:S04]  /*0820*/  FMUL R3, R3, R3 ;  /* 0x0000000303037220 */ /* 0x000fc80000400000 */
[----:B------:R-:W-:-:S05]  /*0830*/  FFMA R24, R2, R2, R3 ;  /* 0x0000000202187223 */ /* 0x000fca0000000003 */
[----:B--2---:R-:W-:-:S13]  /*0840*/  FSETP.GEU.AND P0, PT, R24, R21, PT ;  /* 0x000000151800720b */ /* 0x004fda0003f0e000 */
        /* <DEDUP_REMOVED lines=10> */
[----:B------:R-:W-:Y:S02]  /*08f0*/  MOV R3, R24 ;  /* 0x0000001800037202 */ /* 0x000fe40000000f00 */
[----:B------:R-:W-:-:S07]  /*0900*/  MOV R23, 0x920 ;  /* 0x0000092000177802 */ /* 0x000fce0000000f00 */
[----:B0-----:R-:W-:Y:S05]  /*0910*/  CALL.REL.NOINC `($__internal_1_$__cuda_sm3x_div_rn_noftz_f32_slowpath) ;  /* 0x0000001000d07944 */ /* 0x001fea0003c00000 */
[----:B------:R-:W-:-:S07]  /*0920*/  IMAD.MOV.U32 R2, RZ, RZ, R21 ;  /* 0x000000ffff027224 */ /* 0x000fce00078e0015 */
.L_x_13:
[----:B------:R-:W-:Y:S05]  /*0930*/  BSYNC.RECONVERGENT B3 ;  /* 0x0000000000037941 */ /* 0x000fea0003800200 */
.L_x_12:
[----:B------:R-:W-:-:S04]  /*0940*/  FADD R2, -R2, 1 ;  /* 0x3f80000002027421 */ /* 0x000fc80000000100 */
[----:B------:R-:W-:-:S07]  /*0950*/  FADD R13, R13, R2 ;  /* 0x000000020d0d7221 */ /* 0x000fce0000000000 */
.L_x_11:
[----:B------:R-:W-:Y:S05]  /*0960*/  BSYNC.RECONVERGENT B2 ;  /* 0x0000000000027941 */ /* 0x000fea0003800200 */
.L_x_10:
[----:B------:R-:W1:Y:S01]  /*0970*/  LDS R3, [UR6] ;  /* 0x00000006ff037984 */ /* 0x000e620008000800 */
[----:B------:R-:W2:Y:S01]  /*0980*/  LDC R21, c[0x0][0x3b4] ;  /* 0x0000ed00ff157b82 */ /* 0x000ea20000000800 */
[----:B------:R-:W-:Y:S02]  /*0990*/  BSSY.RECONVERGENT B2, `(.L_x_14) ;  /* 0x0000018000027945 */ /* 0x000fe40003800200 */
[----:B------:R-:W3:Y:S01]  /*09a0*/  LDS R2, [UR5] ;  /* 0x00000005ff027984 */ /* 0x000ee20008000800 */
        /* <DEDUP_REMOVED lines=15> */
[----:B------:R-:W-:Y:S01]  /*0aa0*/  IMAD.MOV.U32 R3, RZ, RZ, R24 ;  /* 0x000000ffff037224 */ /* 0x000fe200078e0018 */
[----:B------:R-:W-:-:S07]  /*0ab0*/  MOV R23, 0xad0 ;  /* 0x00000ad000177802 */ /* 0x000fce0000000f00 */
[----:B0-----:R-:W-:Y:S05]  /*0ac0*/  CALL.REL.NOINC `($__internal_1_$__cuda_sm3x_div_rn_noftz_f32_slowpath) ;  /* 0x0000001000647944 */ /* 0x001fea0003c00000 */
[----:B------:R-:W-:-:S07]  /*0ad0*/  MOV R2, R21 ;  /* 0x0000001500027202 */ /* 0x000fce0000000f00 */
.L_x_17:
[----:B------:R-:W-:Y:S05]  /*0ae0*/  BSYNC.RECONVERGENT B3 ;  /* 0x0000000000037941 */ /* 0x000fea0003800200 */
.L_x_16:
[----:B------:R-:W-:-:S04]  /*0af0*/  FADD R2, -R2, 1 ;  /* 0x3f80000002027421 */ /* 0x000fc80000000100 */
[----:B------:R-:W-:-:S07]  /*0b00*/  FADD R13, R13, R2 ;  /* 0x000000020d0d7221 */ /* 0x000fce0000000000 */
.L_x_15:
[----:B------:R-:W-:Y:S05]  /*0b10*/  BSYNC.RECONVERGENT B2 ;  /* 0x0000000000027941 */ /* 0x000fea0003800200 */
.L_x_14:
[----:B------:R-:W1:Y:S01]  /*0b20*/  LDS R3, [UR6+0x4] ;  /* 0x00000406ff037984 */ /* 0x000e620008000800 */
[----:B------:R-:W2:Y:S01]  /*0b30*/  LDC R21, c[0x0][0x3b4] ;  /* 0x0000ed00ff157b82 */ /* 0x000ea20000000800 */
[----:B------:R-:W-:Y:S02]  /*0b40*/  BSSY.RECONVERGENT B2, `(.L_x_18) ;  /* 0x0000018000027945 */ /* 0x000fe40003800200 */
[----:B------:R-:W3:Y:S01]  /*0b50*/  LDS R2, [UR5+0x4] ;  /* 0x00000405ff027984 */ /* 0x000ee20008000800 */
        /* <DEDUP_REMOVED lines=18> */
[----:B------:R-:W-:-:S07]  /*0c80*/  IMAD.MOV.U32 R2, RZ, RZ, R21 ;  /* 0x000000ffff027224 */ /* 0x000fce00078e0015 */
.L_x_21:
[----:B------:R-:W-:Y:S05]  /*0c90*/  BSYNC.RECONVERGENT B3 ;  /* 0x0000000000037941 */ /* 0x000fea0003800200 */
.L_x_20:
[----:B------:R-:W-:-:S04]  /*0ca0*/  FADD R2, -R2, 1 ;  /* 0x3f80000002027421 */ /* 0x000fc80000000100 */
[----:B------:R-:W-:-:S07]  /*0cb0*/  FADD R13, R13, R2 ;  /* 0x000000020d0d7221 */ /* 0x000fce0000000000 */
.L_x_19:
[----:B------:R-:W-:Y:S05]  /*0cc0*/  BSYNC.RECONVERGENT B2 ;  /* 0x0000000000027941 */ /* 0x000fea0003800200 */
.L_x_18:
[----:B------:R-:W-:Y:S02]  /*0cd0*/  UIADD3 UR5, UPT, UPT, UR5, 0x10, URZ ;  /* 0x0000001005057890 */ /* 0x000fe4000fffe0ff */
[----:B------:R-:W-:Y:S01]  /*0ce0*/  UIADD3 UR6, UPT, UPT, UR6, 0x10, URZ ;  /* 0x0000001006067890 */ /* 0x000fe2000fffe0ff */
[----:B------:R-:W-:Y:S11]  /*0cf0*/  @P3 BRA `(.L_x_22) ;  /* 0xfffffff800403947 */ /* 0x000ff6000383ffff */
.L_x_5:
[----:B------:R-:W-:-:S13]  /*0d00*/  ISETP.NE.AND P0, PT, R20, RZ, PT ;  /* 0x000000ff1400720c */ /* 0x000fda0003f05270 */
[----:B------:R-:W-:Y:S05]  /*0d10*/  @!P0 BRA `(.L_x_4) ;  /* 0x0000000400948947 */ /* 0x000fea0003800000 */
[----:B------:R-:W-:-:S13]  /*0d20*/  ISETP.NE.AND P0, PT, R20, 0x1, PT ;  /* 0x000000011400780c */ /* 0x000fda0003f05270 */
[----:B------:R-:W-:Y:S05]  /*0d30*/  @!P0 BRA `(.L_x_23) ;  /* 0x0000000000f88947 */ /* 0x000fea0003800000 */
[----:B------:R-:W3:Y:S01]  /*0d40*/  S2R R3, SR_CgaCtaId ;  /* 0x0000000000037919 */ /* 0x000ee20000008800 */
[----:B------:R-:W-:Y:S01]  /*0d50*/  MOV R2, 0x400 ;  /* 0x0000040000027802 */ /* 0x000fe20000000f00 */
[----:B------:R-:W-:Y:S03]  /*0d60*/  BSSY.RECONVERGENT B2, `(.L_x_24) ;  /* 0x000001f000027945 */ /* 0x000fe60003800200 */
[----:B------:R-:W-:-:S04]  /*0d70*/  IADD3 R20, PT, PT, R2, 0x400, RZ ;  /* 0x0000040002147810 */ /* 0x000fc80007ffe0ff */
[C---:B---3--:R-:W-:Y:S02]  /*0d80*/  LEA R21, R3.reuse, R20, 0x18 ;  /* 0x0000001403157211 */ /* 0x048fe400078ec0ff */
[----:B------:R-:W-:-:S03]  /*0d90*/  LEA R9, R3, R2, 0x18 ;  /* 0x0000000203097211 */ /* 0x000fc600078ec0ff */
[C---:B------:R-:W-:Y:S02]  /*0da0*/  IMAD R20, R8.reuse, 0x4, R21 ;  /* 0x0000000408147824 */ /* 0x040fe400078e0215 */
[----:B------:R-:W-:Y:S01]  /*0db0*/  IMAD R9, R8, 0x4, R9 ;  /* 0x0000000408097824 */ /* 0x000fe200078e0209 */
[----:B------:R-:W3:Y:S02]  /*0dc0*/  LDC R21, c[0x0][0x3b4] ;  /* 0x0000ed00ff157b82 */ /* 0x000ee40000000800 */
[----:B------:R-:W2:Y:S04]  /*0dd0*/  LDS R3, [R20] ;  /* 0x0000000014037984 */ /* 0x000ea80000000800 */
[----:B------:R-:W1:Y:S01]  /*0de0*/  LDS R2, [R9] ;  /* 0x0000000009027984 */ /* 0x000e620000000800 */
        /* <DEDUP_REMOVED lines=19> */
.L_x_27:
[----:B------:R-:W-:Y:S05]  /*0f20*/  BSYNC.RECONVERGENT B3 ;  /* 0x0000000000037941 */ /* 0x000fea0003800200 */
.L_x_26:
[----:B------:R-:W-:-:S04]  /*0f30*/  FADD R2, -R2, 1 ;  /* 0x3f80000002027421 */ /* 0x000fc80000000100 */
[----:B------:R-:W-:-:S07]  /*0f40*/  FADD R13, R13, R2 ;  /* 0x000000020d0d7221 */ /* 0x000fce0000000000 */
.L_x_25:
[----:B------:R-:W-:Y:S05]  /*0f50*/  BSYNC.RECONVERGENT B2 ;  /* 0x0000000000027941 */ /* 0x000fea0003800200 */
.L_x_24:
[----:B------:R-:W1:Y:S01]  /*0f60*/  LDS R3, [R20+0x4] ;  /* 0x0000040014037984 */ /* 0x000e620000000800 */
[----:B------:R-:W2:Y:S01]  /*0f70*/  LDC R21, c[0x0][0x3b4] ;  /* 0x0000ed00ff157b82 */ /* 0x000ea20000000800 */
[----:B------:R-:W-:Y:S02]  /*0f80*/  BSSY.RECONVERGENT B2, `(.L_x_28) ;  /* 0x0000018000027945 */ /* 0x000fe40003800200 */
[----:B------:R-:W3:Y:S01]  /*0f90*/  LDS R2, [R9+0x4] ;  /* 0x0000040009027984 */ /* 0x000ee20000000800 */
        /* <DEDUP_REMOVED lines=19> */
.L_x_31:
[----:B------:R-:W-:Y:S05]  /*10d0*/  BSYNC.RECONVERGENT B3 ;  /* 0x0000000000037941 */ /* 0x000fea0003800200 */
.L_x_30:
[----:B------:R-:W-:-:S04]  /*10e0*/  FADD R2, -R2, 1 ;  /* 0x3f80000002027421 */ /* 0x000fc80000000100 */
[----:B------:R-:W-:-:S07]  /*10f0*/  FADD R13, R13, R2 ;  /* 0x000000020d0d7221 */ /* 0x000fce0000000000 */
.L_x_29:
[----:B------:R-:W-:Y:S05]  /*1100*/  BSYNC.RECONVERGENT B2 ;  /* 0x0000000000027941 */ /* 0x000fea0003800200 */
.L_x_28:
[----:B------:R-:W-:-:S07]  /*1110*/  VIADD R8, R8, 0x2 ;  /* 0x0000000208087836 */ /* 0x000fce0000000000 */
.L_x_23:
[----:B------:R-:W-:-:S04]  /*1120*/  LOP3.LUT R2, R17, 0x1, RZ, 0xc0, !PT ;  /* 0x0000000111027812 */ /* 0x000fc800078ec0ff */
[----:B------:R-:W-:-:S13]  /*1130*/  ISETP.NE.U32.AND P0, PT, R2, 0x1, PT ;  /* 0x000000010200780c */ /* 0x000fda0003f05070 */
[----:B------:R-:W-:Y:S05]  /*1140*/  @P0 BRA `(.L_x_4) ;  /* 0x0000000000880947 */ /* 0x000fea0003800000 */
[----:B------:R-:W3:Y:S01]  /*1150*/  S2R R3, SR_CgaCtaId ;  /* 0x0000000000037919 */ /* 0x000ee20000008800 */
[----:B------:R-:W-:Y:S01]  /*1160*/  MOV R2, 0x400 ;  /* 0x0000040000027802 */ /* 0x000fe20000000f00 */
[----:B------:R-:W-:Y:S04]  /*1170*/  BSSY.RECONVERGENT B2, `(.L_x_4) ;  /* 0x000001f000027945 */ /* 0x000fe80003800200 */
[----:B------:R-:W-:-:S05]  /*1180*/  VIADD R20, R2, 0x400 ;  /* 0x0000040002147836 */ /* 0x000fca0000000000 */
[C---:B---3--:R-:W-:Y:S02]  /*1190*/  LEA R21, R3.reuse, R20, 0x18 ;  /* 0x0000001403157211 */ /* 0x048fe400078ec0ff */
[----:B------:R-:W-:Y:S02]  /*11a0*/  LEA R9, R3, R2, 0x18 ;  /* 0x0000000203097211 */ /* 0x000fe400078ec0ff */
[C---:B------:R-:W-:Y:S02]  /*11b0*/  LEA R3, R8.reuse, R21, 0x2 ;  /* 0x0000001508037211 */ /* 0x040fe400078e10ff */
[----:B------:R-:W3:Y:S01]  /*11c0*/  LDC R21, c[0x0][0x3b4] ;  /* 0x0000ed00ff157b82 */ /* 0x000ee20000000800 */
[----:B------:R-:W-:-:S03]  /*11d0*/  IMAD R8, R8, 0x4, R9 ;  /* 0x0000000408087824 */ /* 0x000fc600078e0209 */
        /* <DEDUP_REMOVED lines=21> */
.L_x_34:
[----:B------:R-:W-:Y:S05]  /*1330*/  BSYNC.RECONVERGENT B3 ;  /* 0x0000000000037941 */ /* 0x000fea0003800200 */
.L_x_33:
[----:B------:R-:W-:-:S04]  /*1340*/  FADD R2, -R2, 1 ;  /* 0x3f80000002027421 */ /* 0x000fc80000000100 */
[----:B------:R-:W-:-:S07]  /*1350*/  FADD R13, R13, R2 ;  /* 0x000000020d0d7221 */ /* 0x000fce0000000000 */
.L_x_32:
[----:B------:R-:W-:Y:S05]  /*1360*/  BSYNC.RECONVERGENT B2 ;  /* 0x0000000000027941 */ /* 0x000fea0003800200 */
.L_x_4:
[----:B------:R-:W-:Y:S01]  /*1370*/  VIADD R19, R19, 0x100 ;  /* 0x0000010013137836 */ /* 0x000fe20000000000 */
[----:B------:R-:W-:Y:S01]  /*1380*/  BAR.SYNC.DEFER_BLOCKING 0x0 ;  /* 0x0000000000007b1d */ /* 0x000fe20000010000 */
[----:B------:R-:W-:-:S03]  /*1390*/  VIADD R18, R18, 0x1 ;  /* 0x0000000112127836 */ /* 0x000fc60000000000 */
[----:B------:R-:W-:-:S13]  /*13a0*/  ISETP.GE.AND P0, PT, R19, R16, PT ;  /* 0x000000101300720c */ /* 0x000fda0003f06270 */
[----:B------:R-:W-:Y:S05]  /*13b0*/  @!P0 BRA `(.L_x_35) ;  /* 0xffffffec00e48947 */ /* 0x000fea000383ffff */
.L_x_1:
[----:B------:R-:W-:Y:S05]  /*13c0*/  @P2 BRA `(.L_x_36) ;  /* 0xffffffec00902947 */ /* 0x000fea000383ffff */
[----:B0-----:R-:W-:-:S06]  /*13d0*/  FADD R8, R13, R13 ;  /* 0x0000000d0d087221 */ /* 0x001fcc0000000000 */
[----:B------:R-:W0:Y:S02]  /*13e0*/  F2F.F64.F32 R8, R8 ;  /* 0x0000000800087310 */ /* 0x000e240000201800 */
.L_x_0:
[----:B------:R-:W3:Y:S02]  /*13f0*/  LDCU.64 UR4, c[0x0][0x3a0] ;  /* 0x00007400ff0477ac */ /* 0x000ee40008000a00 */
[----:B---3--:R-:W-:-:S04]  /*1400*/  ISETP.GE.AND P0, PT, R7, UR5, PT ;  /* 0x0000000507007c0c */ /* 0x008fc8000bf06270 */
[----:B------:R-:W-:-:S04]  /*1410*/  ISETP.GE.OR P0, PT, R6, UR4, P0 ;  /* 0x0000000406007c0c */ /* 0x000fc80008706670 */
[----:B------:R-:W-:-:S13]  /*1420*/  ISETP.LT.OR P0, PT, R6, RZ, P0 ;  /* 0x000000ff0600720c */ /* 0x000fda0000701670 */
[----:B------:R-:W-:Y:S05]  /*1430*/  @P0 EXIT ;  /* 0x000000000000094d */ /* 0x000fea0003800000 */
[----:B------:R-:W1:Y:S01]  /*1440*/  LDCU UR4, c[0x0][0x3b4] ;  /* 0x00007680ff0477ac */ /* 0x000e620008000800 */
[----:B------:R-:W-:Y:S01]  /*1450*/  MOV R2, 0x1 ;  /* 0x0000000100027802 */ /* 0x000fe20000000f00 */
[----:B------:R-:W-:Y:S01]  /*1460*/  BSSY.RECONVERGENT B0, `(.L_x_37) ;  /* 0x0000018000007945 */ /* 0x000fe20003800200 */
[----:B0-----:R-:W-:Y:S01]  /*1470*/  FSETP.GEU.AND P1, PT, |R9|, 6.5827683646048100446e-37, PT ;  /* 0x036000000900780b */ /* 0x001fe20003f2e200 */
[----:B------:R-:W-:Y:S01]  /*1480*/  UMOV UR5, 0x400921fb ;  /* 0x400921fb00057882 */ /* 0x000fe20000000000 */
[----:B-1----:R-:W0:Y:S01]  /*1490*/  F2F.F64.F32 R10, UR4 ;  /* 0x00000004000a7d10 */ /* 0x002e220008201800 */
[----:B------:R-:W-:Y:S02]  /*14a0*/  UMOV UR4, 0x54442d18 ;  /* 0x54442d1800047882 */ /* 0x000fe40000000000 */
[----:B0-----:R-:W-:-:S06]  /*14b0*/  DMUL R10, R10, UR4 ;  /* 0x000000040a0a7c28 */ /* 0x001fcc0008000000 */
[----:B------:R-:W2:Y:S02]  /*14c0*/  MUFU.RCP64H R3, R11 ;  /* 0x0000000b00037308 */ /* 0x000ea40000001800 */
[----:B--2---:R-:W-:-:S08]  /*14d0*/  DFMA R12, -R10, R2, 1 ;  /* 0x3ff000000a0c742b */ /* 0x004fd00000000102 */
[----:B------:R-:W-:-:S08]  /*14e0*/  DFMA R12, R12, R12, R12 ;  /* 0x0000000c0c0c722b */ /* 0x000fd0000000000c */
[----:B------:R-:W-:-:S08]  /*14f0*/  DFMA R12, R2, R12, R2 ;  /* 0x0000000c020c722b */ /* 0x000fd00000000002 */
[----:B------:R-:W-:-:S08]  /*1500*/  DFMA R2, -R10, R12, 1 ;  /* 0x3ff000000a02742b */ /* 0x000fd0000000010c */
[----:B------:R-:W-:-:S08]  /*1510*/  DFMA R2, R12, R2, R12 ;  /* 0x000000020c02722b */ /* 0x000fd0000000000c */
[----:B------:R-:W-:-:S08]  /*1520*/  DMUL R12, R2, R8 ;  /* 0x00000008020c7228 */ /* 0x000fd00000000000 */
[----:B------:R-:W-:-:S08]  /*1530*/  DFMA R14, -R10, R12, R8 ;  /* 0x0000000c0a0e722b */ /* 0x000fd00000000108 */
[----:B------:R-:W-:-:S10]  /*1540*/  DFMA R2, R2, R14, R12 ;  /* 0x0000000e0202722b */ /* 0x000fd4000000000c */
[----:B------:R-:W-:-:S05]  /*1550*/  FFMA R0, RZ, R11, R3 ;  /* 0x0000000bff007223 */ /* 0x000fca0000000003 */
[----:B------:R-:W-:-:S13]  /*1560*/  FSETP.GT.AND P0, PT, |R0|, 1.469367938527859385e-39, PT ;  /* 0x001000000000780b */ /* 0x000fda0003f04200 */
[----:B------:R-:W-:Y:S05]  /*1570*/  @P0 BRA P1, `(.L_x_38) ;  /* 0x0000000000180947 */ /* 0x000fea0000800000 */
[----:B------:R-:W-:Y:S01]  /*1580*/  IMAD.MOV.U32 R2, RZ, RZ, R8 ;  /* 0x000000ffff027224 */ /* 0x000fe200078e0008 */
[----:B------:R-:W-:Y:S01]  /*1590*/  MOV R0, 0x15c0 ;  /* 0x000015c000007802 */ /* 0x000fe20000000f00 */
[----:B------:R-:W-:-:S07]  /*15a0*/  IMAD.MOV.U32 R3, RZ, RZ, R9 ;  /* 0x000000ffff037224 */ /* 0x000fce00078e0009 */
[----:B------:R-:W-:Y:S05]  /*15b0*/  CALL.REL.NOINC `($__internal_0_$__cuda_sm20_div_rn_f64_full) ;  /* 0x0000000000307944 */ /* 0x000fea0003c00000 */
[----:B------:R-:W-:Y:S01]  /*15c0*/  MOV R2, R14 ;  /* 0x0000000e00027202 */ /* 0x000fe20000000f00 */
[----:B------:R-:W-:-:S07]  /*15d0*/  IMAD.MOV.U32 R3, RZ, RZ, R15 ;  /* 0x000000ffff037224 */ /* 0x000fce00078e000f */
.L_x_38:
[----:B------:R-:W-:Y:S05]  /*15e0*/  BSYNC.RECONVERGENT B0 ;  /* 0x0000000000007941 */ /* 0x000fea0003800200 */
.L_x_37:
[C---:B------:R-:W-:Y:S01]  /*15f0*/  DMUL R2, R4.reuse, R2 ;  /* 0x0000000204027228 */ /* 0x040fe20000000000 */
[----:B------:R-:W0:Y:S01]  /*1600*/  LDC.64 R8, c[0x0][0x380] ;  /* 0x0000e000ff087b82 */ /* 0x000e220000000a00 */
[----:B------:R-:W1:Y:S06]  /*1610*/  LDCU UR4, c[0x0][0x3a0] ;  /* 0x00007400ff0477ac */ /* 0x000e6c0008000800 */
[----:B------:R-:W-:-:S10]  /*1620*/  DMUL R2, R4, R2 ;  /* 0x0000000204027228 */ /* 0x000fd40000000000 */
[----:B------:R-:W2:Y:S01]  /*1630*/  F2F.F32.F64 R3, R2 ;  /* 0x0000000200037310 */ /* 0x000ea20000301000 */
[----:B-1----:R-:W-:-:S04]  /*1640*/  IMAD R5, R7, UR4, R6 ;  /* 0x0000000407057c24 */ /* 0x002fc8000f8e0206 */
[----:B0-----:R-:W-:-:S05]  /*1650*/  IMAD.WIDE R4, R5, 0x4, R8 ;  /* 0x0000000405047825 */ /* 0x001fca00078e0208 */
[----:B--2---:R-:W-:Y:S01]  /*1660*/  STG.E desc[UR10][R4.64], R3 ;  /* 0x0000000304007986 */ /* 0x004fe2000c10190a */
[----:B------:R-:W-:Y:S05]  /*1670*/  EXIT ;  /* 0x000000000000794d */ /* 0x000fea0003800000 */
        .weak           $__internal_0_$__cuda_sm20_div_rn_f64_full
        .type           $__internal_0_$__cuda_sm20_div_rn_f64_full,@function
        .size           $__internal_0_$__cuda_sm20_div_rn_f64_full,($__internal_1_$__cuda_sm3x_div_rn_noftz_f32_slowpath - $__internal_0_$__cuda_sm20_div_rn_f64_full)
$__internal_0_$__cuda_sm20_div_rn_f64_full:
[C---:B------:R-:W-:Y:S01]  /*1680*/  FSETP.GEU.AND P0, PT, |R11|.reuse, 1.469367938527859385e-39, PT ;  /* 0x001000000b00780b */ /* 0x040fe20003f0e200 */
[--C-:B------:R-:W-:Y:S01]  /*1690*/  IMAD.MOV.U32 R12, RZ, RZ, R10.reuse ;  /* 0x000000ffff0c7224 */ /* 0x100fe200078e000a */
[----:B------:R-:W-:Y:S01]  /*16a0*/  LOP3.LUT R8, R11, 0x800fffff, RZ, 0xc0, !PT ;  /* 0x800fffff0b087812 */ /* 0x000fe200078ec0ff */
[----:B------:R-:W-:Y:S01]  /*16b0*/  IMAD.MOV.U32 R16, RZ, RZ, 0x1 ;  /* 0x00000001ff107424 */ /* 0x000fe200078e00ff */
[----:B------:R-:W-:Y:S01]  /*16c0*/  MOV R13, R11 ;  /* 0x0000000b000d7202 */ /* 0x000fe20000000f00 */
[----:B------:R-:W-:Y:S01]  /*16d0*/  BSSY.RECONVERGENT B1, `(.L_x_39) ;  /* 0x0000055000017945 */ /* 0x000fe20003800200 */
[----:B------:R-:W-:Y:S01]  /*16e0*/  LOP3.LUT R9, R8, 0x3ff00000, RZ, 0xfc, !PT ;  /* 0x3ff0000008097812 */ /* 0x000fe200078efcff */
[----:B------:R-:W-:Y:S01]  /*16f0*/  IMAD.MOV.U32 R8, RZ, RZ, R10 ;  /* 0x000000ffff087224 */ /* 0x000fe200078e000a */
[C---:B------:R-:W-:Y:S01]  /*1700*/  FSETP.GEU.AND P2, PT, |R3|.reuse, 1.469367938527859385e-39, PT ;  /* 0x001000000300780b */ /* 0x040fe20003f4e200 */
[----:B------:R-:W-:Y:S01]  /*1710*/  IMAD.MOV.U32 R10, RZ, RZ, R2 ;  /* 0x000000ffff0a7224 */ /* 0x000fe200078e0002 */
[----:B------:R-:W-:-:S02]  /*1720*/  LOP3.LUT R14, R3, 0x7ff00000, RZ, 0xc0, !PT ;  /* 0x7ff00000030e7812 */ /* 0x000fc400078ec0ff */
[----:B------:R-:W-:Y:S01]  /*1730*/  LOP3.LUT R21, R11, 0x7ff00000, RZ, 0xc0, !PT ;  /* 0x7ff000000b157812 */ /* 0x000fe200078ec0ff */
[----:B------:R-:W-:-:S03]  /*1740*/  @!P0 DMUL R8, R12, 8.98846567431157953865e+307 ;  /* 0x7fe000000c088828 */ /* 0x000fc60000000000 */
[----:B------:R-:W-:-:S03]  /*1750*/  ISETP.GE.U32.AND P1, PT, R14, R21, PT ;  /* 0x000000150e00720c */ /* 0x000fc60003f26070 */
[----:B------:R-:W0:Y:S02]  /*1760*/  MUFU.RCP64H R17, R9 ;  /* 0x0000000900117308 */ /* 0x000e240000001800 */
[----:B------:R-:W-:-:S04]  /*1770*/  @!P2 LOP3.LUT R15, R13, 0x7ff00000, RZ, 0xc0, !PT ;  /* 0x7ff000000d0fa812 */ /* 0x000fc800078ec0ff */
[----:B------:R-:W-:Y:S02]  /*1780*/  @!P2 ISETP.GE.U32.AND P3, PT, R14, R15, PT ;  /* 0x0000000f0e00a20c */ /* 0x000fe40003f66070 */
[----:B------:R-:W-:-:S04]  /*1790*/  MOV R15, 0x1ca00000 ;  /* 0x1ca00000000f7802 */ /* 0x000fc80000000f00 */
[----:B------:R-:W-:-:S04]  /*17a0*/  SEL R11, R15, 0x63400000, !P1 ;  /* 0x634000000f0b7807 */ /* 0x000fc80004800000 */
[----:B------:R-:W-:Y:S01]  /*17b0*/  LOP3.LUT R11, R11, 0x800fffff, R3, 0xf8, !PT ;  /* 0x800fffff0b0b7812 */ /* 0x000fe200078ef803 */
[----:B0-----:R-:W-:-:S08]  /*17c0*/  DFMA R18, R16, -R8, 1 ;  /* 0x3ff000001012742b */ /* 0x001fd00000000808 */
[----:B------:R-:W-:-:S08]  /*17d0*/  DFMA R18, R18, R18, R18 ;  /* 0x000000121212722b */ /* 0x000fd00000000012 */
[----:B------:R-:W-:Y:S01]  /*17e0*/  DFMA R16, R16, R18, R16 ;  /* 0x000000121010722b */ /* 0x000fe20000000010 */
[----:B------:R-:W-:-:S04]  /*17f0*/  @!P2 SEL R19, R15, 0x63400000, !P3 ;  /* 0x634000000f13a807 */ /* 0x000fc80005800000 */
[----:B------:R-:W-:-:S03]  /*1800*/  @!P2 LOP3.LUT R22, R19, 0x80000000, R3, 0xf8, !PT ;  /* 0x800000001316a812 */ /* 0x000fc600078ef803 */
[----:B------:R-:W-:Y:S01]  /*1810*/  DFMA R18, R16, -R8, 1 ;  /* 0x3ff000001012742b */ /* 0x000fe20000000808 */
[----:B------:R-:W-:Y:S01]  /*1820*/  @!P2 LOP3.LUT R23, R22, 0x100000, RZ, 0xfc, !PT ;  /* 0x001000001617a812 */ /* 0x000fe200078efcff */
[----:B------:R-:W-:-:S06]  /*1830*/  @!P2 IMAD.MOV.U32 R22, RZ, RZ, RZ ;  /* 0x000000ffff16a224 */ /* 0x000fcc00078e00ff */
[----:B------:R-:W-:Y:S02]  /*1840*/  DFMA R16, R16, R18, R16 ;  /* 0x000000121010722b */ /* 0x000fe40000000010 */
[----:B------:R-:W-:Y:S01]  /*1850*/  @!P2 DFMA R10, R10, 2, -R22 ;  /* 0x400000000a0aa82b */ /* 0x000fe20000000816 */
[----:B------:R-:W-:Y:S01]  /*1860*/  MOV R22, R14 ;  /* 0x0000000e00167202 */ /* 0x000fe20000000f00 */
[----:B------:R-:W-:Y:S01]  /*1870*/  IMAD.MOV.U32 R23, RZ, RZ, R21 ;  /* 0x000000ffff177224 */ /* 0x000fe200078e0015 */
[----:B------:R-:W-:-:S04]  /*1880*/  @!P0 LOP3.LUT R23, R9, 0x7ff00000, RZ, 0xc0, !PT ;  /* 0x7ff0000009178812 */ /* 0x000fc800078ec0ff */
[----:B------:R-:W-:Y:S01]  /*1890*/  IADD3 R25, PT, PT, R23, -0x1, RZ ;  /* 0xffffffff17197810 */ /* 0x000fe20007ffe0ff */
[----:B------:R-:W-:Y:S02]  /*18a0*/  DMUL R18, R16, R10 ;  /* 0x0000000a10127228 */ /* 0x000fe40000000000 */
[----:B------:R-:W-:-:S05]  /*18b0*/  @!P2 LOP3.LUT R22, R11, 0x7ff00000, RZ, 0xc0, !PT ;  /* 0x7ff000000b16a812 */ /* 0x000fca00078ec0ff */
[----:B------:R-:W-:Y:S01]  /*18c0*/  VIADD R24, R22, 0xffffffff ;  /* 0xffffffff16187836 */ /* 0x000fe20000000000 */
[----:B------:R-:W-:-:S04]  /*18d0*/  DFMA R20, R18, -R8, R10 ;  /* 0x800000081214722b */ /* 0x000fc8000000000a */
[----:B------:R-:W-:-:S04]  /*18e0*/  ISETP.GT.U32.AND P0, PT, R24, 0x7feffffe, PT ;  /* 0x7feffffe1800780c */ /* 0x000fc80003f04070 */
[----:B------:R-:W-:Y:S01]  /*18f0*/  ISETP.GT.U32.OR P0, PT, R25, 0x7feffffe, P0 ;  /* 0x7feffffe1900780c */ /* 0x000fe20000704470 */
[----:B------:R-:W-:-:S12]  /*1900*/  DFMA R16, R16, R20, R18 ;  /* 0x000000141010722b */ /* 0x000fd80000000012 */
[----:B------:R-:W-:Y:S05]  /*1910*/  @P0 BRA `(.L_x_40) ;  /* 0x00000000006c0947 */ /* 0x000fea0003800000 */
[----:B------:R-:W-:-:S04]  /*1920*/  LOP3.LUT R3, R13, 0x7ff00000, RZ, 0xc0, !PT ;  /* 0x7ff000000d037812 */ /* 0x000fc800078ec0ff */
[CC--:B------:R-:W-:Y:S02]  /*1930*/  VIADDMNMX R2, R14.reuse, -R3.reuse, 0xb9600000, !PT ;  /* 0xb96000000e027446 */ /* 0x0c0fe40007800903 */
[----:B------:R-:W-:Y:S02]  /*1940*/  ISETP.GE.U32.AND P0, PT, R14, R3, PT ;  /* 0x000000030e00720c */ /* 0x000fe40003f06070 */
[----:B------:R-:W-:Y:S02]  /*1950*/  VIMNMX R2, PT, PT, R2, 0x46a00000, PT ;  /* 0x46a0000002027848 */ /* 0x000fe40003fe0100 */
[----:B------:R-:W-:-:S05]  /*1960*/  SEL R15, R15, 0x63400000, !P0 ;  /* 0x634000000f0f7807 */ /* 0x000fca0004000000 */
[----:B------:R-:W-:Y:S01]  /*1970*/  IMAD.IADD R18, R2, 0x1, -R15 ;  /* 0x0000000102127824 */ /* 0x000fe200078e0a0f */
[----:B------:R-:W-:-:S03]  /*1980*/  MOV R2, RZ ;  /* 0x000000ff00027202 */ /* 0x000fc60000000f00 */
[----:B------:R-:W-:-:S06]  /*1990*/  VIADD R3, R18, 0x7fe00000 ;  /* 0x7fe0000012037836 */ /* 0x000fcc0000000000 */
[----:B------:R-:W-:-:S10]  /*19a0*/  DMUL R14, R16, R2 ;  /* 0x00000002100e7228 */ /* 0x000fd40000000000 */
[----:B------:R-:W-:-:S13]  /*19b0*/  FSETP.GTU.AND P0, PT, |R15|, 1.469367938527859385e-39, PT ;  /* 0x001000000f00780b */ /* 0x000fda0003f0c200 */
[----:B------:R-:W-:Y:S05]  /*19c0*/  @P0 BRA `(.L_x_41) ;  /* 0x0000000000940947 */ /* 0x000fea0003800000 */
[----:B------:R-:W-:Y:S01]  /*19d0*/  DFMA R8, R16, -R8, R10 ;  /* 0x800000081008722b */ /* 0x000fe2000000000a */
[----:B------:R-:W-:-:S09]  /*19e0*/  IMAD.MOV.U32 R2, RZ, RZ, RZ ;  /* 0x000000ffff027224 */ /* 0x000fd200078e00ff */
[C---:B------:R-:W-:Y:S02]  /*19f0*/  FSETP.NEU.AND P0, PT, R9.reuse, RZ, PT ;  /* 0x000000ff0900720b */ /* 0x040fe40003f0d000 */
[----:B------:R-:W-:-:S04]  /*1a00*/  LOP3.LUT R13, R9, 0x80000000, R13, 0x48, !PT ;  /* 0x80000000090d7812 */ /* 0x000fc800078e480d */
[----:B------:R-:W-:-:S07]  /*1a10*/  LOP3.LUT R3, R13, R3, RZ, 0xfc, !PT ;  /* 0x000000030d037212 */ /* 0x000fce00078efcff */
[----:B------:R-:W-:Y:S05]  /*1a20*/  @!P0 BRA `(.L_x_41) ;  /* 0x00000000007c8947 */ /* 0x000fea0003800000 */
[----:B------:R-:W-:Y:S01]  /*1a30*/  IMAD.MOV R9, RZ, RZ, -R18 ;  /* 0x000000ffff097224 */ /* 0x000fe200078e0a12 */
[----:B------:R-:W-:Y:S01]  /*1a40*/  MOV R8, RZ ;  /* 0x000000ff00087202 */ /* 0x000fe20000000f00 */
[----:B------:R-:W-:-:S05]  /*1a50*/  DMUL.RP R2, R16, R2 ;  /* 0x0000000210027228 */ /* 0x000fca0000008000 */
[----:B------:R-:W-:-:S05]  /*1a60*/  DFMA R8, R14, -R8, R16 ;  /* 0x800000080e08722b */ /* 0x000fca0000000010 */
[----:B------:R-:W-:Y:S02]  /*1a70*/  LOP3.LUT R13, R3, R13, RZ, 0x3c, !PT ;  /* 0x0000000d030d7212 */ /* 0x000fe400078e3cff */
[----:B------:R-:W-:-:S04]  /*1a80*/  IADD3 R8, PT, PT, -R18, -0x43300000, RZ ;  /* 0xbcd0000012087810 */ /* 0x000fc80007ffe1ff */
[----:B------:R-:W-:-:S04]  /*1a90*/  FSETP.NEU.AND P0, PT, |R9|, R8, PT ;  /* 0x000000080900720b */ /* 0x000fc80003f0d200 */
[----:B------:R-:W-:Y:S02]  /*1aa0*/  FSEL R14, R2, R14, !P0 ;  /* 0x0000000e020e7208 */ /* 0x000fe40004000000 */
[----:B------:R-:W-:Y:S01]  /*1ab0*/  FSEL R15, R13, R15, !P0 ;  /* 0x0000000f0d0f7208 */ /* 0x000fe20004000000 */
[----:B------:R-:W-:Y:S06]  /*1ac0*/  BRA `(.L_x_41) ;  /* 0x0000000000547947 */ /* 0x000fec0003800000 */
.L_x_40:
[----:B------:R-:W-:-:S14]  /*1ad0*/  DSETP.NAN.AND P0, PT, R2, R2, PT ;  /* 0x000000020200722a */ /* 0x000fdc0003f08000 */
[----:B------:R-:W-:Y:S05]  /*1ae0*/  @P0 BRA `(.L_x_42) ;  /* 0x0000000000440947 */ /* 0x000fea0003800000 */
[----:B------:R-:W-:-:S14]  /*1af0*/  DSETP.NAN.AND P0, PT, R12, R12, PT ;  /* 0x0000000c0c00722a */ /* 0x000fdc0003f08000 */
[----:B------:R-:W-:Y:S05]  /*1b00*/  @P0 BRA `(.L_x_43) ;  /* 0x0000000000300947 */ /* 0x000fea0003800000 */
[----:B------:R-:W-:Y:S01]  /*1b10*/  ISETP.NE.AND P0, PT, R22, R23, PT ;  /* 0x000000171600720c */ /* 0x000fe20003f05270 */
[----:B------:R-:W-:Y:S02]  /*1b20*/  IMAD.MOV.U32 R14, RZ, RZ, 0x0 ;  /* 0x00000000ff0e7424 */ /* 0x000fe400078e00ff */
[----:B------:R-:W-:-:S10]  /*1b30*/  IMAD.MOV.U32 R15, RZ, RZ, -0x80000 ;  /* 0xfff80000ff0f7424 */ /* 0x000fd400078e00ff */
[----:B------:R-:W-:Y:S05]  /*1b40*/  @!P0 BRA `(.L_x_41) ;  /* 0x0000000000348947 */ /* 0x000fea0003800000 */
[----:B------:R-:W-:Y:S02]  /*1b50*/  ISETP.NE.AND P0, PT, R22, 0x7ff00000, PT ;  /* 0x7ff000001600780c */ /* 0x000fe40003f05270 */
[----:B------:R-:W-:Y:S02]  /*1b60*/  LOP3.LUT R15, R3, 0x80000000, R13, 0x48, !PT ;  /* 0x80000000030f7812 */ /* 0x000fe400078e480d */
[----:B------:R-:W-:-:S13]  /*1b70*/  ISETP.EQ.OR P0, PT, R23, RZ, !P0 ;  /* 0x000000ff1700720c */ /* 0x000fda0004702670 */
[----:B------:R-:W-:Y:S02]  /*1b80*/  @P0 LOP3.LUT R2, R15, 0x7ff00000, RZ, 0xfc, !PT ;  /* 0x7ff000000f020812 */ /* 0x000fe400078efcff */
[----:B------:R-:W-:Y:S01]  /*1b90*/  @!P0 MOV R14, RZ ;  /* 0x000000ff000e8202 */ /* 0x000fe20000000f00 */
[----:B------:R-:W-:Y:S02]  /*1ba0*/  @P0 IMAD.MOV.U32 R14, RZ, RZ, RZ ;  /* 0x000000ffff0e0224 */ /* 0x000fe400078e00ff */
[----:B------:R-:W-:Y:S01]  /*1bb0*/  @P0 IMAD.MOV.U32 R15, RZ, RZ, R2 ;  /* 0x000000ffff0f0224 */ /* 0x000fe200078e0002 */
[----:B------:R-:W-:Y:S06]  /*1bc0*/  BRA `(.L_x_41) ;  /* 0x0000000000147947 */ /* 0x000fec0003800000 */
.L_x_43:
[----:B------:R-:W-:Y:S02]  /*1bd0*/  LOP3.LUT R15, R13, 0x80000, RZ, 0xfc, !PT ;  /* 0x000800000d0f7812 */ /* 0x000fe400078efcff */
[----:B------:R-:W-:Y:S01]  /*1be0*/  MOV R14, R12 ;  /* 0x0000000c000e7202 */ /* 0x000fe20000000f00 */
[----:B------:R-:W-:Y:S06]  /*1bf0*/  BRA `(.L_x_41) ;  /* 0x0000000000087947 */ /* 0x000fec0003800000 */
.L_x_42:
[----:B------:R-:W-:Y:S01]  /*1c00*/  LOP3.LUT R15, R3, 0x80000, RZ, 0xfc, !PT ;  /* 0x00080000030f7812 */ /* 0x000fe200078efcff */
[----:B------:R-:W-:-:S07]  /*1c10*/  IMAD.MOV.U32 R14, RZ, RZ, R2 ;  /* 0x000000ffff0e7224 */ /* 0x000fce00078e0002 */
.L_x_41:
[----:B------:R-:W-:Y:S05]  /*1c20*/  BSYNC.RECONVERGENT B1 ;  /* 0x0000000000017941 */ /* 0x000fea0003800200 */
.L_x_39:
[----:B------:R-:W-:Y:S02]  /*1c30*/  HFMA2 R3, -RZ, RZ, 0, 0 ;  /* 0x00000000ff037431 */ /* 0x000fe400000001ff */
[----:B------:R-:W-:-:S04]  /*1c40*/  IMAD.MOV.U32 R2, RZ, RZ, R0 ;  /* 0x000000ffff027224 */ /* 0x000fc800078e0000 */
[----:B------:R-:W-:Y:S05]  /*1c50*/  RET.REL.NODEC R2 `(_Z9kdeKernelPfS_S_Piiiffffi) ;  /* 0xffffffe002e87950 */ /* 0x000fea0003c3ffff */
        .weak           $__internal_1_$__cuda_sm3x_div_rn_noftz_f32_slowpath
        .type           $__internal_1_$__cuda_sm3x_div_rn_noftz_f32_slowpath,@function
        .size           $__internal_1_$__cuda_sm3x_div_rn_noftz_f32_slowpath,(.L_x_57 - $__internal_1_$__cuda_sm3x_div_rn_noftz_f32_slowpath)
$__internal_1_$__cuda_sm3x_div_rn_noftz_f32_slowpath:
[----:B------:R-:W-:Y:S01]  /*1c60*/  SHF.R.U32.HI R22, RZ, 0x17, R0 ;  /* 0x00000017ff167819 */ /* 0x000fe20000011600 */
[----:B------:R-:W-:Y:S01]  /*1c70*/  BSSY.RECONVERGENT B0, `(.L_x_44) ;  /* 0x0000063000007945 */ /* 0x000fe20003800200 */
[----:B------:R-:W-:Y:S02]  /*1c80*/  SHF.R.U32.HI R25, RZ, 0x17, R3 ;  /* 0x00000017ff197819 */ /* 0x000fe40000011603 */
[----:B------:R-:W-:Y:S02]  /*1c90*/  LOP3.LUT R22, R22, 0xff, RZ, 0xc0, !PT ;  /* 0x000000ff16167812 */ /* 0x000fe400078ec0ff */
[----:B------:R-:W-:Y:S02]  /*1ca0*/  LOP3.LUT R25, R25, 0xff, RZ, 0xc0, !PT ;  /* 0x000000ff19197812 */ /* 0x000fe400078ec0ff */
[----:B------:R-:W-:Y:S01]  /*1cb0*/  MOV R2, R0 ;  /* 0x0000000000027202 */ /* 0x000fe20000000f00 */
[----:B------:R-:W-:Y:S02]  /*1cc0*/  VIADD R24, R22, 0xffffffff ;  /* 0xffffffff16187836 */ /* 0x000fe40000000000 */
[----:B------:R-:W-:-:S03]  /*1cd0*/  VIADD R26, R25, 0xffffffff ;  /* 0xffffffff191a7836 */ /* 0x000fc60000000000 */
[----:B------:R-:W-:-:S04]  /*1ce0*/  ISETP.GT.U32.AND P0, PT, R24, 0xfd, PT ;  /* 0x000000fd1800780c */ /* 0x000fc80003f04070 */
[----:B------:R-:W-:-:S13]  /*1cf0*/  ISETP.GT.U32.OR P0, PT, R26, 0xfd, P0 ;  /* 0x000000fd1a00780c */ /* 0x000fda0000704470 */
[----:B------:R-:W-:Y:S01]  /*1d00*/  @!P0 IMAD.MOV.U32 R21, RZ, RZ, RZ ;  /* 0x000000ffff158224 */ /* 0x000fe200078e00ff */
[----:B------:R-:W-:Y:S06]  /*1d10*/  @!P0 BRA `(.L_x_45) ;  /* 0x00000000005c8947 */ /* 0x000fec0003800000 */
[----:B------:R-:W-:Y:S02]  /*1d20*/  FSETP.GTU.FTZ.AND P0, PT, |R3|, +INF , PT ;  /* 0x7f8000000300780b */ /* 0x000fe40003f1c200 */
[----:B------:R-:W-:-:S04]  /*1d30*/  FSETP.GTU.FTZ.AND P1, PT, |R0|, +INF , PT ;  /* 0x7f8000000000780b */ /* 0x000fc80003f3c200 */
[----:B------:R-:W-:-:S13]  /*1d40*/  PLOP3.LUT P0, PT, P0, P1, PT, 0xf8, 0x8f ;  /* 0x00000000008f781c */ /* 0x000fda0000703f70 */
[----:B------:R-:W-:Y:S05]  /*1d50*/  @P0 BRA `(.L_x_46) ;  /* 0x00000004004c0947 */ /* 0x000fea0003800000 */
[----:B------:R-:W-:-:S13]  /*1d60*/  LOP3.LUT P0, RZ, R2, 0x7fffffff, R3, 0xc8, !PT ;  /* 0x7fffffff02ff7812 */ /* 0x000fda000780c803 */
[----:B------:R-:W-:Y:S05]  /*1d70*/  @!P0 BRA `(.L_x_47) ;  /* 0x00000004003c8947 */ /* 0x000fea0003800000 */
[C---:B------:R-:W-:Y:S02]  /*1d80*/  FSETP.NEU.FTZ.AND P4, PT, |R3|.reuse, +INF , PT ;  /* 0x7f8000000300780b */ /* 0x040fe40003f9d200 */
[----:B------:R-:W-:Y:S02]  /*1d90*/  FSETP.NEU.FTZ.AND P1, PT, |R0|, +INF , PT ;  /* 0x7f8000000000780b */ /* 0x000fe40003f3d200 */
[----:B------:R-:W-:-:S11]  /*1da0*/  FSETP.NEU.FTZ.AND P0, PT, |R3|, +INF , PT ;  /* 0x7f8000000300780b */ /* 0x000fd60003f1d200 */
[----:B------:R-:W-:Y:S05]  /*1db0*/  @!P1 BRA !P4, `(.L_x_47) ;  /* 0x00000004002c9947 */ /* 0x000fea0006000000 */
[----:B------:R-:W-:-:S04]  /*1dc0*/  LOP3.LUT P4, RZ, R3, 0x7fffffff, RZ, 0xc0, !PT ;  /* 0x7fffffff03ff7812 */ /* 0x000fc8000788c0ff */
[----:B------:R-:W-:-:S13]  /*1dd0*/  PLOP3.LUT P1, PT, P1, P4, PT, 0x2f, 0xf2 ;  /* 0x0000000000f2781c */ /* 0x000fda0000f28577 */
[----:B------:R-:W-:Y:S05]  /*1de0*/  @P1 BRA `(.L_x_48) ;  /* 0x0000000400181947 */ /* 0x000fea0003800000 */
[----:B------:R-:W-:-:S04]  /*1df0*/  LOP3.LUT P1, RZ, R2, 0x7fffffff, RZ, 0xc0, !PT ;  /* 0x7fffffff02ff7812 */ /* 0x000fc8000782c0ff */
[----:B------:R-:W-:-:S13]  /*1e00*/  PLOP3.LUT P0, PT, P0, P1, PT, 0x2f, 0xf2 ;  /* 0x0000000000f2781c */ /* 0x000fda0000702577 */
[----:B------:R-:W-:Y:S05]  /*1e10*/  @P0 BRA `(.L_x_49) ;  /* 0x0000000400000947 */ /* 0x000fea0003800000 */
[----:B------:R-:W-:Y:S02]  /*1e20*/  ISETP.GE.AND P0, PT, R26, RZ, PT ;  /* 0x000000ff1a00720c */ /* 0x000fe40003f06270 */
[----:B------:R-:W-:-:S11]  /*1e30*/  ISETP.GE.AND P1, PT, R24, RZ, PT ;  /* 0x000000ff1800720c */ /* 0x000fd60003f26270 */
[----:B------:R-:W-:Y:S01]  /*1e40*/  @P0 MOV R21, RZ ;  /* 0x000000ff00150202 */ /* 0x000fe20000000f00 */
[----:B------:R-:W-:Y:S02]  /*1e50*/  @!P0 IMAD.MOV.U32 R21, RZ, RZ, -0x40 ;  /* 0xffffffc0ff158424 */ /* 0x000fe400078e00ff */
[----:B------:R-:W-:Y:S01]  /*1e60*/  @!P0 FFMA R3, R3, 1.84467440737095516160e+19, RZ ;  /* 0x5f80000003038823 */ /* 0x000fe200000000ff */
[----:B------:R-:W-:Y:S02]  /*1e70*/  @!P1 FFMA R2, R0, 1.84467440737095516160e+19, RZ ;  /* 0x5f80000000029823 */ /* 0x000fe400000000ff */
[----:B------:R-:W-:-:S07]  /*1e80*/  @!P1 IADD3 R21, PT, PT, R21, 0x40, RZ ;  /* 0x0000004015159810 */ /* 0x000fce0007ffe0ff */
.L_x_45:
[----:B------:R-:W-:Y:S01]  /*1e90*/  LEA R27, R22, 0xc0800000, 0x17 ;  /* 0xc0800000161b7811 */ /* 0x000fe200078eb8ff */
[----:B------:R-:W-:Y:S01]  /*1ea0*/  BSSY.RECONVERGENT B1, `(.L_x_50) ;  /* 0x0000036000017945 */ /* 0x000fe20003800200 */
[----:B------:R-:W-:-:S03]  /*1eb0*/  IADD3 R25, PT, PT, R25, -0x7f, RZ ;  /* 0xffffff8119197810 */ /* 0x000fc60007ffe0ff */
[----:B------:R-:W-:Y:S02]  /*1ec0*/  IMAD.IADD R28, R2, 0x1, -R27 ;  /* 0x00000001021c7824 */ /* 0x000fe400078e0a1b */
[C---:B------:R-:W-:Y:S02]  /*1ed0*/  IMAD R2, R25.reuse, -0x800000, R3 ;  /* 0xff80000019027824 */ /* 0x040fe400078e0203 */
[----:B------:R0:W1:Y:S01]  /*1ee0*/  MUFU.RCP R24, R28 ;  /* 0x0000001c00187308 */ /* 0x0000620000001000 */
[----:B------:R-:W-:Y:S01]  /*1ef0*/  FADD.FTZ R27, -R28, -RZ ;  /* 0x800000ff1c1b7221 */ /* 0x000fe20000010100 */
[----:B0-----:R-:W-:-:S05]  /*1f00*/  IADD3 R28, PT, PT, R25, 0x7f, -R22 ;  /* 0x0000007f191c7810 */ /* 0x001fca0007ffe816 */
[----:B------:R-:W-:Y:S02]  /*1f10*/  IMAD.IADD R25, R28, 0x1, R21 ;  /* 0x000000011c197824 */ /* 0x000fe400078e0215 */
[----:B-1----:R-:W-:-:S04]  /*1f20*/  FFMA R29, R24, R27, 1 ;  /* 0x3f800000181d7423 */ /* 0x002fc8000000001b */
[----:B------:R-:W-:-:S04]  /*1f30*/  FFMA R24, R24, R29, R24 ;  /* 0x0000001d18187223 */ /* 0x000fc80000000018 */
[----:B------:R-:W-:-:S04]  /*1f40*/  FFMA R3, R2, R24, RZ ;  /* 0x0000001802037223 */ /* 0x000fc800000000ff */
[----:B------:R-:W-:-:S04]  /*1f50*/  FFMA R26, R27, R3, R2 ;  /* 0x000000031b1a7223 */ /* 0x000fc80000000002 */
[----:B------:R-:W-:-:S04]  /*1f60*/  FFMA R3, R24, R26, R3 ;  /* 0x0000001a18037223 */ /* 0x000fc80000000003 */
[----:B------:R-:W-:-:S04]  /*1f70*/  FFMA R26, R27, R3, R2 ;  /* 0x000000031b1a7223 */ /* 0x000fc80000000002 */
[----:B------:R-:W-:-:S05]  /*1f80*/  FFMA R2, R24, R26, R3 ;  /* 0x0000001a18027223 */ /* 0x000fca0000000003 */
[----:B------:R-:W-:-:S04]  /*1f90*/  SHF.R.U32.HI R22, RZ, 0x17, R2 ;  /* 0x00000017ff167819 */ /* 0x000fc80000011602 */
[----:B------:R-:W-:-:S04]  /*1fa0*/  LOP3.LUT R22, R22, 0xff, RZ, 0xc0, !PT ;  /* 0x000000ff16167812 */ /* 0x000fc800078ec0ff */
[----:B------:R-:W-:-:S05]  /*1fb0*/  IADD3 R21, PT, PT, R22, R25, RZ ;  /* 0x0000001916157210 */ /* 0x000fca0007ffe0ff */
[----:B------:R-:W-:-:S05]  /*1fc0*/  VIADD R22, R21, 0xffffffff ;  /* 0xffffffff15167836 */ /* 0x000fca0000000000 */
[----:B------:R-:W-:-:S13]  /*1fd0*/  ISETP.GE.U32.AND P0, PT, R22, 0xfe, PT ;  /* 0x000000fe1600780c */ /* 0x000fda0003f06070 */
[----:B------:R-:W-:Y:S05]  /*1fe0*/  @!P0 BRA `(.L_x_51) ;  /* 0x0000000000808947 */ /* 0x000fea0003800000 */
[----:B------:R-:W-:-:S13]  /*1ff0*/  ISETP.GT.AND P0, PT, R21, 0xfe, PT ;  /* 0x000000fe1500780c */ /* 0x000fda0003f04270 */
[----:B------:R-:W-:Y:S05]  /*2000*/  @P0 BRA `(.L_x_52) ;  /* 0x00000000006c0947 */ /* 0x000fea0003800000 */
[----:B------:R-:W-:-:S13]  /*2010*/  ISETP.GE.AND P0, PT, R21, 0x1, PT ;  /* 0x000000011500780c */ /* 0x000fda0003f06270 */
[----:B------:R-:W-:Y:S05]  /*2020*/  @P0 BRA `(.L_x_53) ;  /* 0x0000000000740947 */ /* 0x000fea0003800000 */
[----:B------:R-:W-:Y:S02]  /*2030*/  ISETP.GE.AND P0, PT, R21, -0x18, PT ;  /* 0xffffffe81500780c */ /* 0x000fe40003f06270 */
[----:B------:R-:W-:-:S11]  /*2040*/  LOP3.LUT R2, R2, 0x80000000, RZ, 0xc0, !PT ;  /* 0x8000000002027812 */ /* 0x000fd600078ec0ff */
[----:B------:R-:W-:Y:S05]  /*2050*/  @!P0 BRA `(.L_x_53) ;  /* 0x0000000000688947 */ /* 0x000fea0003800000 */
[CCC-:B------:R-:W-:Y:S01]  /*2060*/  FFMA.RZ R25, R24.reuse, R26.reuse, R3.reuse ;  /* 0x0000001a18197223 */ /* 0x1c0fe2000000c003 */
[CCC-:B------:R-:W-:Y:S01]  /*2070*/  FFMA.RP R22, R24.reuse, R26.reuse, R3.reuse ;  /* 0x0000001a18167223 */ /* 0x1c0fe20000008003 */
[----:B------:R-:W-:Y:S01]  /*2080*/  FFMA.RM R3, R24, R26, R3 ;  /* 0x0000001a18037223 */ /* 0x000fe20000004003 */
[----:B------:R-:W-:Y:S02]  /*2090*/  IADD3 R24, PT, PT, R21, 0x20, RZ ;  /* 0x0000002015187810 */ /* 0x000fe40007ffe0ff */
[----:B------:R-:W-:Y:S02]  /*20a0*/  LOP3.LUT R25, R25, 0x7fffff, RZ, 0xc0, !PT ;  /* 0x007fffff19197812 */ /* 0x000fe400078ec0ff */
[----:B------:R-:W-:Y:S02]  /*20b0*/  ISETP.NE.AND P4, PT, R21, RZ, PT ;  /* 0x000000ff1500720c */ /* 0x000fe40003f85270 */
[----:B------:R-:W-:Y:S02]  /*20c0*/  LOP3.LUT R25, R25, 0x800000, RZ, 0xfc, !PT ;  /* 0x0080000019197812 */ /* 0x000fe400078efcff */
[----:B------:R-:W-:Y:S01]  /*20d0*/  ISETP.NE.AND P1, PT, R21, RZ, PT ;  /* 0x000000ff1500720c */ /* 0x000fe20003f25270 */
[----:B------:R-:W-:Y:S01]  /*20e0*/  IMAD.MOV R21, RZ, RZ, -R21 ;  /* 0x000000ffff157224 */ /* 0x000fe200078e0a15 */
[----:B------:R-:W-:-:S02]  /*20f0*/  SHF.L.U32 R24, R25, R24, RZ ;  /* 0x0000001819187219 */ /* 0x000fc400000006ff */
[----:B------:R-:W-:Y:S02]  /*2100*/  FSETP.NEU.FTZ.AND P0, PT, R22, R3, PT ;  /* 0x000000031600720b */ /* 0x000fe40003f1d000 */
[----:B------:R-:W-:Y:S02]  /*2110*/  SEL R22, R21, RZ, P4 ;  /* 0x000000ff15167207 */ /* 0x000fe40002000000 */
[----:B------:R-:W-:Y:S02]  /*2120*/  ISETP.NE.AND P1, PT, R24, RZ, P1 ;  /* 0x000000ff1800720c */ /* 0x000fe40000f25270 */
[----:B------:R-:W-:Y:S02]  /*2130*/  SHF.R.U32.HI R22, RZ, R22, R25 ;  /* 0x00000016ff167219 */ /* 0x000fe40000011619 */
[----:B------:R-:W-:Y:S02]  /*2140*/  PLOP3.LUT P0, PT, P0, P1, PT, 0xf8, 0x8f ;  /* 0x00000000008f781c */ /* 0x000fe40000703f70 */
[----:B------:R-:W-:-:S02]  /*2150*/  SHF.R.U32.HI R24, RZ, 0x1, R22 ;  /* 0x00000001ff187819 */ /* 0x000fc40000011616 */
[----:B------:R-:W-:-:S04]  /*2160*/  SEL R3, RZ, 0x1, !P0 ;  /* 0x00000001ff037807 */ /* 0x000fc80004000000 */
[----:B------:R-:W-:-:S04]  /*2170*/  LOP3.LUT R3, R3, 0x1, R24, 0xf8, !PT ;  /* 0x0000000103037812 */ /* 0x000fc800078ef818 */
[----:B------:R-:W-:-:S04]  /*2180*/  LOP3.LUT R3, R3, R22, RZ, 0xc0, !PT ;  /* 0x0000001603037212 */ /* 0x000fc800078ec0ff */
[----:B------:R-:W-:-:S04]  /*2190*/  IADD3 R3, PT, PT, R24, R3, RZ ;  /* 0x0000000318037210 */ /* 0x000fc80007ffe0ff */
[----:B------:R-:W-:Y:S01]  /*21a0*/  LOP3.LUT R2, R3, R2, RZ, 0xfc, !PT ;  /* 0x0000000203027212 */ /* 0x000fe200078efcff */
[----:B------:R-:W-:Y:S06]  /*21b0*/  BRA `(.L_x_53) ;  /* 0x0000000000107947 */ /* 0x000fec0003800000 */
.L_x_52:
[----:B------:R-:W-:-:S04]  /*21c0*/  LOP3.LUT R2, R2, 0x80000000, RZ, 0xc0, !PT ;  /* 0x8000000002027812 */ /* 0x000fc800078ec0ff */
[----:B------:R-:W-:Y:S01]  /*21d0*/  LOP3.LUT R2, R2, 0x7f800000, RZ, 0xfc, !PT ;  /* 0x7f80000002027812 */ /* 0x000fe200078efcff */
[----:B------:R-:W-:Y:S06]  /*21e0*/  BRA `(.L_x_53) ;  /* 0x0000000000047947 */ /* 0x000fec0003800000 */
.L_x_51:
[----:B------:R-:W-:-:S07]  /*21f0*/  IMAD R2, R25, 0x800000, R2 ;  /* 0x0080000019027824 */ /* 0x000fce00078e0202 */
.L_x_53:
[----:B------:R-:W-:Y:S05]  /*2200*/  BSYNC.RECONVERGENT B1 ;  /* 0x0000000000017941 */ /* 0x000fea0003800200 */
.L_x_50:
[----:B------:R-:W-:Y:S05]  /*2210*/  BRA `(.L_x_54) ;  /* 0x0000000000207947 */ /* 0x000fea0003800000 */
.L_x_49:
[----:B------:R-:W-:-:S04]  /*2220*/  LOP3.LUT R2, R2, 0x80000000, R3, 0x48, !PT ;  /* 0x8000000002027812 */ /* 0x000fc800078e4803 */
[----:B------:R-:W-:Y:S01]  /*2230*/  LOP3.LUT R2, R2, 0x7f800000, RZ, 0xfc, !PT ;  /* 0x7f80000002027812 */ /* 0x000fe200078efcff */
[----:B------:R-:W-:Y:S06]  /*2240*/  BRA `(.L_x_54) ;  /* 0x0000000000147947 */ /* 0x000fec0003800000 */
.L_x_48:
[----:B------:R-:W-:Y:S01]  /*2250*/  LOP3.LUT R2, R2, 0x80000000, R3, 0x48, !PT ;  /* 0x8000000002027812 */ /* 0x000fe200078e4803 */
[----:B------:R-:W-:Y:S06]  /*2260*/  BRA `(.L_x_54) ;  /* 0x00000000000c7947 */ /* 0x000fec0003800000 */
.L_x_47:
[----:B------:R-:W0:Y:S01]  /*2270*/  MUFU.RSQ R2, -QNAN ;  /* 0xffc0000000027908 */ /* 0x000e220000001400 */
[----:B------:R-:W-:Y:S05]  /*2280*/  BRA `(.L_x_54) ;  /* 0x0000000000047947 */ /* 0x000fea0003800000 */
.L_x_46:
[----:B------:R-:W-:-:S07]  /*2290*/  FADD.FTZ R2, R3, R0 ;  /* 0x0000000003027221 */ /* 0x000fce0000010000 */
.L_x_54:
[----:B------:R-:W-:Y:S05]  /*22a0*/  BSYNC.RECONVERGENT B0 ;  /* 0x0000000000007941 */ /* 0x000fea0003800200 */
.L_x_44:
[----:B------:R-:W-:Y:S01]  /*22b0*/  HFMA2 R3, -RZ, RZ, 0, 0 ;  /* 0x00000000ff037431 */ /* 0x000fe200000001ff */
[----:B0-----:R-:W-:Y:S01]  /*22c0*/  MOV R21, R2 ;  /* 0x0000000200157202 */ /* 0x001fe20000000f00 */
[----:B------:R-:W-:-:S04]  /*22d0*/  IMAD.MOV.U32 R2, RZ, RZ, R23 ;  /* 0x000000ffff027224 */ /* 0x000fc800078e0017 */
[----:B------:R-:W-:Y:S05]  /*22e0*/  RET.REL.NODEC R2 `(_Z9kdeKernelPfS_S_Piiiffffi) ;  /* 0xffffffdc02447950 */ /* 0x000fea0003c3ffff */
.L_x_55:
[----:B------:R-:W-:-:S00]  /*22f0*/  BRA `(.L_x_55) ;  /* 0xfffffffc00fc7947 */ /* 0x000fc0000383ffff */
[----:B------:R-:W-:-:S00]  /*2300*/  NOP ;  /* 0x0000000000007918 */ /* 0x000fc00000000000 */
[----:B------:R-:W-:-:S00]  /*2310*/  NOP ;  /* 0x0000000000007918 */ /* 0x000fc00000000000 */
[----:B------:R-:W-:-:S00]  /*2320*/  NOP ;  /* 0x0000000000007918 */ /* 0x000fc00000000000 */
[----:B------:R-:W-:-:S00]  /*2330*/  NOP ;  /* 0x0000000000007918 */ /* 0x000fc00000000000 */
[----:B------:R-:W-:-:S00]  /*2340*/  NOP ;  /* 0x0000000000007918 */ /* 0x000fc00000000000 */
[----:B------:R-:W-:-:S00]  /*2350*/  NOP ;  /* 0x0000000000007918 */ /* 0x000fc00000000000 */
[----:B------:R-:W-:-:S00]  /*2360*/  NOP ;  /* 0x0000000000007918 */ /* 0x000fc00000000000 */
[----:B------:R-:W-:-:S00]  /*2370*/  NOP ;  /* 0x0000000000007918 */ /* 0x000fc00000000000 */
.L_x_57:


//--------------------- .nv.shared._Z9kdeKernelPfS_S_Piiiffffi --------------------------
	.section	.nv.shared._Z9kdeKernelPfS_S_Piiiffffi,"aw",@nobits
	.sectionflags	@""
	.align	4
.nv.shared._Z9kdeKernelPfS_S_Piiiffffi:
	.zero		3072


//--------------------- .nv.shared.reserved.0     --------------------------
	.section	.nv.shared.reserved.0,"aw",@nobits
	.weak		__nv_reservedSMEM_offset_0_alias
	.size		__nv_reservedSMEM_offset_0_alias, 0, 64
	.other		__nv_reservedSMEM_offset_0_alias,@"STO_CUDA_RESERVED_SHARED STV_DEFAULT"
__nv_reservedSMEM_offset_0_alias:
	.zero		0
	.zero		64


//--------------------- .nv.constant0._Z9kdeKernelPfS_S_Piiiffffi --------------------------
	.section	.nv.constant0._Z9kdeKernelPfS_S_Piiiffffi,"a",@progbits
	.sectionflags	@""
	.align	4
.nv.constant0._Z9kdeKernelPfS_S_Piiiffffi:
	.zero		956


//--------------------- SYMBOLS --------------------------

	.type		.nv.reservedSmem.offset0,@object
	.size		.nv.reservedSmem.offset0,0x4
	.type		.nv.reservedSmem.cap,@object
	.size		.nv.reservedSmem.cap,0x4
